def attn_fwd(
    Q,
    K,
    V,
    Out,
    Lse,
    sm_scale,
    stride_qz,
    stride_qh,
    stride_qm,
    stride_qk,
    stride_kz,
    stride_kh,
    stride_kn,
    stride_kk,
    stride_vz,
    stride_vh,
    stride_vn,
    stride_vk,
    stride_oz,
    stride_oh,
    stride_om,
    stride_ok,
    seqlen_q,
    seqlen_k,
    BLOCK_M: tl.constexpr,
    BLOCK_N: tl.constexpr,
    HEAD_DIM: tl.constexpr,
    CAUSAL: tl.constexpr,
):
    start_m = tl.program_id(0)
    off_hz = tl.program_id(1)
    q_off = off_hz * stride_qh
    k_off = off_hz * stride_kh
    v_off = off_hz * stride_vh
    offs_m = start_m * BLOCK_M + tl.arange(0, BLOCK_M)
    offs_d = tl.arange(0, HEAD_DIM)
    offs_n = tl.arange(0, BLOCK_N)
    q_ptrs = Q + q_off + offs_m[:, None] * stride_qm + offs_d[None, :] * stride_qk
    k_ptrs = K + k_off + offs_d[:, None] * stride_kk + offs_n[None, :] * stride_kn
    v_ptrs = V + v_off + offs_n[:, None] * stride_vn + offs_d[None, :] * stride_vk
    m_i = tl.full([BLOCK_M], float("-inf"), dtype=tl.float32)
    l_i = tl.zeros([BLOCK_M], dtype=tl.float32) + 1.0
    acc = tl.zeros([BLOCK_M, HEAD_DIM], dtype=tl.float32)
    q = tl.load(q_ptrs)
    acc, l_i, m_i = _attn_fwd_inner(
        acc,
        l_i,
        m_i,
        q,
        k_ptrs,
        v_ptrs,
        sm_scale,
        stride_kn,
        stride_vn,
        start_m,
        seqlen_k,
        BLOCK_M,
        BLOCK_N,
        HEAD_DIM,
        CAUSAL,
    )
    acc = acc / l_i[:, None]
    lse = m_i + tl.math.log2(l_i) / 1.4426950408889634
    o_ptrs = (
        Out
        + off_hz * stride_oh
        + offs_m[:, None] * stride_om
        + offs_d[None, :] * stride_ok
    )
    tl.store(o_ptrs, acc.to(Out.dtype.element_ty))
    tl.store(Lse + off_hz * seqlen_q + offs_m, lse)

# config = {"BLOCK_M": 64, "BLOCK_N": 16, "HEAD_DIM": 32, "arch": "sm_90", "causal": true, "dtype": "bf16", "num_stages": 4, "num_warps": 8}
# arch = sm_90


// ===== COMPILED SASS (sm_90a) =====

	.target	sm_90a

	.elftype	@"ET_EXEC"


//--------------------- .note.nv.tkinfo           --------------------------
	.section	.note.nv.tkinfo,"",@"SHT_NOTE"
	.sectionflags	@"SHF_NOTE_NV_TKINFO"
	.tkinfo
        /*0018*/ 	.word	0x00000002
        /*0030*/ 	.string	""
        /*0030*/ 	.string	"ptxas"
        /*0030*/ 	.string	"Cuda compilation tools, release 13.0, V13.0.88"
        /*0030*/ 	.string	"Build cuda_13.0.r13.0/compiler.36424714_0"
        /*0030*/ 	.string	"-v  -suppress-debug-info  -lineinfo  -arch sm_90a "



//--------------------- .note.nv.cuinfo           --------------------------
	.section	.note.nv.cuinfo,"",@"SHT_NOTE"
	.sectionflags	@"SHF_NOTE_NV_CUINFO"
        /*0018*/ 	.short	0x0002
        /*001a*/ 	.short	0x005a
        /*001c*/ 	.short	0x0082
	.zero		2


//--------------------- .nv.info                  --------------------------
	.section	.nv.info,"",@"SHT_CUDA_INFO"
	.align	4


	//----- nvinfo : EIATTR_REGCOUNT
	.align		4
        /*0000*/ 	.byte	0x04, 0x2f
        /*0002*/ 	.short	(.L_2 - .L_1)
	.align		4
.L_1:
        /*0004*/ 	.word	index@(attn_fwd)
        /*0008*/ 	.word	0x00000030


	//----- nvinfo : EIATTR_FRAME_SIZE
	.align		4
.L_2:
        /*000c*/ 	.byte	0x04, 0x11
        /*000e*/ 	.short	(.L_4 - .L_3)
	.align		4
.L_3:
        /*0010*/ 	.word	index@(attn_fwd)
        /*0014*/ 	.word	0x00000000


	//----- nvinfo : EIATTR_MIN_STACK_SIZE
	.align		4
.L_4:
        /*0018*/ 	.byte	0x04, 0x12
        /*001a*/ 	.short	(.L_6 - .L_5)
	.align		4
.L_5:
        /*001c*/ 	.word	index@(attn_fwd)
        /*0020*/ 	.word	0x00000000
.L_6:


//--------------------- .nv.compat                --------------------------
	.section	.nv.compat,"",@"SHT_CUDA_COMPAT_INFO"
	.align	4
        /*0000*/ 	.byte	0x02, 0x09, 0x01, 0x00, 0x02, 0x02, 0x04, 0x00, 0x02, 0x05, 0x05, 0x00, 0x03, 0x07, 0x01, 0x01
        /*0010*/ 	.byte	0x02, 0x03, 0x00, 0x00, 0x02, 0x06, 0x01, 0x00, 0x04, 0x0b, 0x08, 0x00, 0x00, 0x00, 0x00, 0x00
        /*0020*/ 	.byte	0x00, 0x00, 0x00, 0x00


//--------------------- .nv.info.attn_fwd         --------------------------
	.section	.nv.info.attn_fwd,"",@"SHT_CUDA_INFO"
	.sectionflags	@""
	.align	4


	//----- nvinfo : EIATTR_CUDA_API_VERSION
	.align		4
        /*0000*/ 	.byte	0x04, 0x37
        /*0002*/ 	.short	(.L_8 - .L_7)
.L_7:
        /*0004*/ 	.word	0x00000082


	//----- nvinfo : EIATTR_KPARAM_INFO
	.align		4
.L_8:
        /*0008*/ 	.byte	0x04, 0x17
        /*000a*/ 	.short	(.L_10 - .L_9)
.L_9:
        /*000c*/ 	.word	0x00000000
        /*0010*/ 	.short	0x0019
        /*0012*/ 	.short	0x0080
        /*0014*/ 	.byte	0x00, 0xf4, 0x21, 0x00


	//----- nvinfo : EIATTR_KPARAM_INFO
	.align		4
.L_10:
        /*0018*/ 	.byte	0x04, 0x17
        /*001a*/ 	.short	(.L_12 - .L_11)
.L_11:
        /*001c*/ 	.word	0x00000000
        /*0020*/ 	.short	0x0018
        /*0022*/ 	.short	0x0078
        /*0024*/ 	.byte	0x00, 0xf4, 0x21, 0x00


	//----- nvinfo : EIATTR_KPARAM_INFO
	.align		4
.L_12:
        /*0028*/ 	.byte	0x04, 0x17
        /*002a*/ 	.short	(.L_14 - .L_13)
.L_13:
        /*002c*/ 	.word	0x00000000
        /*0030*/ 	.short	0x0017
        /*0032*/ 	.short	0x0070
        /*0034*/ 	.byte	0x00, 0xf0, 0x11, 0x00


	//----- nvinfo : EIATTR_KPARAM_INFO
	.align		4
.L_14:
        /*0038*/ 	.byte	0x04, 0x17
        /*003a*/ 	.short	(.L_16 - .L_15)
.L_15:
        /*003c*/ 	.word	0x00000000
        /*0040*/ 	.short	0x0016
        /*0042*/ 	.short	0x006c
        /*0044*/ 	.byte	0x00, 0xf0, 0x11, 0x00


	//----- nvinfo : EIATTR_KPARAM_INFO
	.align		4
.L_16:
        /*0048*/ 	.byte	0x04, 0x17
        /*004a*/ 	.short	(.L_18 - .L_17)
.L_17:
        /*004c*/ 	.word	0x00000000
        /*0050*/ 	.short	0x0015
        /*0052*/ 	.short	0x0068
        /*0054*/ 	.byte	0x00, 0xf0, 0x11, 0x00


	//----- nvinfo : EIATTR_KPARAM_INFO
	.align		4
.L_18:
        /*0058*/ 	.byte	0x04, 0x17
        /*005a*/ 	.short	(.L_20 - .L_19)
.L_19:
        /*005c*/ 	.word	0x00000000
        /*0060*/ 	.short	0x0014
        /*0062*/ 	.short	0x0064
        /*0064*/ 	.byte	0x00, 0xf0, 0x11, 0x00


	//----- nvinfo : EIATTR_KPARAM_INFO
	.align		4
.L_20:
        /*0068*/ 	.byte	0x04, 0x17
        /*006a*/ 	.short	(.L_22 - .L_21)
.L_21:
        /*006c*/ 	.word	0x00000000
        /*0070*/ 	.short	0x0013
        /*0072*/ 	.short	0x0060
        /*0074*/ 	.byte	0x00, 0xf0, 0x11, 0x00


	//----- nvinfo : EIATTR_KPARAM_INFO
	.align		4
.L_22:
        /*0078*/ 	.byte	0x04, 0x17
        /*007a*/ 	.short	(.L_24 - .L_23)
.L_23:
        /*007c*/ 	.word	0x00000000
        /*0080*/ 	.short	0x0012
        /*0082*/ 	.short	0x005c
        /*0084*/ 	.byte	0x00, 0xf0, 0x11, 0x00


	//----- nvinfo : EIATTR_KPARAM_INFO
	.align		4
.L_24:
        /*0088*/ 	.byte	0x04, 0x17
        /*008a*/ 	.short	(.L_26 - .L_25)
.L_25:
        /*008c*/ 	.word	0x00000000
        /*0090*/ 	.short	0x0011
        /*0092*/ 	.short	0x0058
        /*0094*/ 	.byte	0x00, 0xf0, 0x11, 0x00


	//----- nvinfo : EIATTR_KPARAM_INFO
	.align		4
.L_26:
        /*0098*/ 	.byte	0x04, 0x17
        /*009a*/ 	.short	(.L_28 - .L_27)
.L_27:
        /*009c*/ 	.word	0x00000000
        /*00a0*/ 	.short	0x0010
        /*00a2*/ 	.short	0x0054
        /*00a4*/ 	.byte	0x00, 0xf0, 0x11, 0x00


	//----- nvinfo : EIATTR_KPARAM_INFO
	.align		4
.L_28:
        /*00a8*/ 	.byte	0x04, 0x17
        /*00aa*/ 	.short	(.L_30 - .L_29)
.L_29:
        /*00ac*/ 	.word	0x00000000
        /*00b0*/ 	.short	0x000f
        /*00b2*/ 	.short	0x0050
        /*00b4*/ 	.byte	0x00, 0xf0, 0x11, 0x00


	//----- nvinfo : EIATTR_KPARAM_INFO
	.align		4
.L_30:
        /*00b8*/ 	.byte	0x04, 0x17
        /*00ba*/ 	.short	(.L_32 - .L_31)
.L_31:
        /*00bc*/ 	.word	0x00000000
        /*00c0*/ 	.short	0x000e
        /*00c2*/ 	.short	0x004c
        /*00c4*/ 	.byte	0x00, 0xf0, 0x11, 0x00


	//----- nvinfo : EIATTR_KPARAM_INFO
	.align		4
.L_32:
        /*00c8*/ 	.byte	0x04, 0x17
        /*00ca*/ 	.short	(.L_34 - .L_33)
.L_33:
        /*00cc*/ 	.word	0x00000000
        /*00d0*/ 	.short	0x000d
        /*00d2*/ 	.short	0x0048
        /*00d4*/ 	.byte	0x00, 0xf0, 0x11, 0x00


	//----- nvinfo : EIATTR_KPARAM_INFO
	.align		4
.L_34:
        /*00d8*/ 	.byte	0x04, 0x17
        /*00da*/ 	.short	(.L_36 - .L_35)
.L_35:
        /*00dc*/ 	.word	0x00000000
        /*00e0*/ 	.short	0x000c
        /*00e2*/ 	.short	0x0044
        /*00e4*/ 	.byte	0x00, 0xf0, 0x11, 0x00


	//----- nvinfo : EIATTR_KPARAM_INFO
	.align		4
.L_36:
        /*00e8*/ 	.byte	0x04, 0x17
        /*00ea*/ 	.short	(.L_38 - .L_37)
.L_37:
        /*00ec*/ 	.word	0x00000000
        /*00f0*/ 	.short	0x000b
        /*00f2*/ 	.short	0x0040
        /*00f4*/ 	.byte	0x00, 0xf0, 0x11, 0x00


	//----- nvinfo : EIATTR_KPARAM_INFO
	.align		4
.L_38:
        /*00f8*/ 	.byte	0x04, 0x17
        /*00fa*/ 	.short	(.L_40 - .L_39)
.L_39:
        /*00fc*/ 	.word	0x00000000
        /*0100*/ 	.short	0x000a
        /*0102*/ 	.short	0x003c
        /*0104*/ 	.byte	0x00, 0xf0, 0x11, 0x00


	//----- nvinfo : EIATTR_KPARAM_INFO
	.align		4
.L_40:
        /*0108*/ 	.byte	0x04, 0x17
        /*010a*/ 	.short	(.L_42 - .L_41)
.L_41:
        /*010c*/ 	.word	0x00000000
        /*0110*/ 	.short	0x0009
        /*0112*/ 	.short	0x0038
        /*0114*/ 	.byte	0x00, 0xf0, 0x11, 0x00


	//----- nvinfo : EIATTR_KPARAM_INFO
	.align		4
.L_42:
        /*0118*/ 	.byte	0x04, 0x17
        /*011a*/ 	.short	(.L_44 - .L_43)
.L_43:
        /*011c*/ 	.word	0x00000000
        /*0120*/ 	.short	0x0008
        /*0122*/ 	.short	0x0034
        /*0124*/ 	.byte	0x00, 0xf0, 0x11, 0x00


	//----- nvinfo : EIATTR_KPARAM_INFO
	.align		4
.L_44:
        /*0128*/ 	.byte	0x04, 0x17
        /*012a*/ 	.short	(.L_46 - .L_45)
.L_45:
        /*012c*/ 	.word	0x00000000
        /*0130*/ 	.short	0x0007
        /*0132*/ 	.short	0x0030
        /*0134*/ 	.byte	0x00, 0xf0, 0x11, 0x00


	//----- nvinfo : EIATTR_KPARAM_INFO
	.align		4
.L_46:
        /*0138*/ 	.byte	0x04, 0x17
        /*013a*/ 	.short	(.L_48 - .L_47)
.L_47:
        /*013c*/ 	.word	0x00000000
        /*0140*/ 	.short	0x0006
        /*0142*/ 	.short	0x002c
        /*0144*/ 	.byte	0x00, 0xf0, 0x11, 0x00


	//----- nvinfo : EIATTR_KPARAM_INFO
	.align		4
.L_48:
        /*0148*/ 	.byte	0x04, 0x17
        /*014a*/ 	.short	(.L_50 - .L_49)
.L_49:
        /*014c*/ 	.word	0x00000000
        /*0150*/ 	.short	0x0005
        /*0152*/ 	.short	0x0028
        /*0154*/ 	.byte	0x00, 0xf0, 0x11, 0x00


	//----- nvinfo : EIATTR_KPARAM_INFO
	.align		4
.L_50:
        /*0158*/ 	.byte	0x04, 0x17
        /*015a*/ 	.short	(.L_52 - .L_51)
.L_51:
        /*015c*/ 	.word	0x00000000
        /*0160*/ 	.short	0x0004
        /*0162*/ 	.short	0x0020
        /*0164*/ 	.byte	0x00, 0xf4, 0x21, 0x00


	//----- nvinfo : EIATTR_KPARAM_INFO
	.align		4
.L_52:
        /*0168*/ 	.byte	0x04, 0x17
        /*016a*/ 	.short	(.L_54 - .L_53)
.L_53:
        /*016c*/ 	.word	0x00000000
        /*0170*/ 	.short	0x0003
        /*0172*/ 	.short	0x0018
        /*0174*/ 	.byte	0x00, 0xf4, 0x21, 0x00


	//----- nvinfo : EIATTR_KPARAM_INFO
	.align		4
.L_54:
        /*0178*/ 	.byte	0x04, 0x17
        /*017a*/ 	.short	(.L_56 - .L_55)
.L_55:
        /*017c*/ 	.word	0x00000000
        /*0180*/ 	.short	0x0002
        /*0182*/ 	.short	0x0010
        /*0184*/ 	.byte	0x00, 0xf4, 0x21, 0x00


	//----- nvinfo : EIATTR_KPARAM_INFO
	.align		4
.L_56:
        /*0188*/ 	.byte	0x04, 0x17
        /*018a*/ 	.short	(.L_58 - .L_57)
.L_57:
        /*018c*/ 	.word	0x00000000
        /*0190*/ 	.short	0x0001
        /*0192*/ 	.short	0x0008
        /*0194*/ 	.byte	0x00, 0xf4, 0x21, 0x00


	//----- nvinfo : EIATTR_KPARAM_INFO
	.align		4
.L_58:
        /*0198*/ 	.byte	0x04, 0x17
        /*019a*/ 	.short	(.L_60 - .L_59)
.L_59:
        /*019c*/ 	.word	0x00000000
        /*01a0*/ 	.short	0x0000
        /*01a2*/ 	.short	0x0000
        /*01a4*/ 	.byte	0x00, 0xf4, 0x21, 0x00


	//----- nvinfo : EIATTR_SPARSE_MMA_MASK
	.align		4
.L_60:
        /*01a8*/ 	.byte	0x03, 0x50
        /*01aa*/ 	.short	0x0000


	//----- nvinfo : EIATTR_MAXREG_COUNT
	.align		4
        /*01ac*/ 	.byte	0x03, 0x1b
        /*01ae*/ 	.short	0x00ff


	//----- nvinfo : EIATTR_NUM_BARRIERS
	.align		4
        /*01b0*/ 	.byte	0x02, 0x4c
        /*01b2*/ 	.byte	0x01
	.zero		1


	//----- nvinfo : EIATTR_MERCURY_ISA_VERSION
	.align		4
        /*01b4*/ 	.byte	0x03, 0x5f
        /*01b6*/ 	.short	0x0101


	//----- nvinfo : EIATTR_COOP_GROUP_MASK_REGIDS
	.align		4
        /*01b8*/ 	.byte	0x04, 0x29
        /*01ba*/ 	.short	(.L_62 - .L_61)


	//   ....[0]....
.L_61:
        /*01bc*/ 	.word	0xffffffff


	//   ....[1]....
        /*01c0*/ 	.word	0xffffffff


	//   ....[2]....
        /*01c4*/ 	.word	0xffffffff


	//   ....[3]....
        /*01c8*/ 	.word	0xffffffff


	//   ....[4]....
        /*01cc*/ 	.word	0xffffffff


	//   ....[5]....
        /*01d0*/ 	.word	0xffffffff


	//   ....[6]....
        /*01d4*/ 	.word	0xffffffff


	//   ....[7]....
        /*01d8*/ 	.word	0xffffffff


	//----- nvinfo : EIATTR_COOP_GROUP_INSTR_OFFSETS
	.align		4
.L_62:
        /*01dc*/ 	.byte	0x04, 0x28
        /*01de*/ 	.short	(.L_64 - .L_63)


	//   ....[0]....
.L_63:
        /*01e0*/ 	.word	0x00000f80


	//   ....[1]....
        /*01e4*/ 	.word	0x00000fd0


	//   ....[2]....
        /*01e8*/ 	.word	0x00000ff0


	//   ....[3]....
        /*01ec*/ 	.word	0x00001010


	//   ....[4]....
        /*01f0*/ 	.word	0x00001280


	//   ....[5]....
        /*01f4*/ 	.word	0x00001340


	//   ....[6]....
        /*01f8*/ 	.word	0x00001350


	//   ....[7]....
        /*01fc*/ 	.word	0x00001430


	//----- nvinfo : EIATTR_EXIT_INSTR_OFFSETS
	.align		4
.L_64:
        /*0200*/ 	.byte	0x04, 0x1c
        /*0202*/ 	.short	(.L_66 - .L_65)


	//   ....[0]....
.L_65:
        /*0204*/ 	.word	0x000021d0


	//   ....[1]....
        /*0208*/ 	.word	0x00002200


	//----- nvinfo : EIATTR_REQNTID
	.align		4
.L_66:
        /*020c*/ 	.byte	0x04, 0x10
        /*020e*/ 	.short	(.L_68 - .L_67)
.L_67:
        /*0210*/ 	.word	0x00000100
        /*0214*/ 	.word	0x00000001
        /*0218*/ 	.word	0x00000001


	//----- nvinfo : EIATTR_CBANK_PARAM_SIZE
	.align		4
.L_68:
        /*021c*/ 	.byte	0x03, 0x19
        /*021e*/ 	.short	0x0088


	//----- nvinfo : EIATTR_PARAM_CBANK
	.align		4
        /*0220*/ 	.byte	0x04, 0x0a
        /*0222*/ 	.short	(.L_70 - .L_69)
	.align		4
.L_69:
        /*0224*/ 	.word	index@(.nv.constant0.attn_fwd)
        /*0228*/ 	.short	0x0210
        /*022a*/ 	.short	0x0088


	//----- nvinfo : EIATTR_SW_WAR
	.align		4
.L_70:
        /*022c*/ 	.byte	0x04, 0x36
        /*022e*/ 	.short	(.L_72 - .L_71)
.L_71:
        /*0230*/ 	.word	0x00000008
.L_72:


//--------------------- .nv.callgraph             --------------------------
	.section	.nv.callgraph,"",@"SHT_CUDA_CALLGRAPH"
	.align	4
	.sectionentsize	8
	.align		4
        /*0000*/ 	.word	0x00000000
	.align		4
        /*0004*/ 	.word	0xffffffff
	.align		4
        /*0008*/ 	.word	0x00000000
	.align		4
        /*000c*/ 	.word	0xfffffffe
	.align		4
        /*0010*/ 	.word	0x00000000
	.align		4
        /*0014*/ 	.word	0xfffffffd
	.align		4
        /*0018*/ 	.word	0x00000000
	.align		4
        /*001c*/ 	.word	0xfffffffc


//--------------------- .nv.constant4             --------------------------
	.section	.nv.constant4,"a",@progbits
	.align	8
	.align		8
.nv.constant4:
        /*0000*/ 	.dword	_$_str


//--------------------- .text.attn_fwd            --------------------------
	.section	.text.attn_fwd,"ax",@progbits
	.align	128
        .global         attn_fwd
        .type           attn_fwd,@function
        .size           attn_fwd,(.L_x_3 - attn_fwd)
        .other          attn_fwd,@"STO_CUDA_ENTRY STV_DEFAULT"
attn_fwd:
.text.attn_fwd:
[----:B------:R-:W-:Y:S08]  /*0000*/  LDC R1, c[0x0][0x28] ;  /* 0x00000a00ff017b82 */ /* 0x000ff00000000800 */
[----:B------:R-:W0:Y:S01]  /*0010*/  S2UR UR8, SR_CTAID.X ;  /* 0x00000000000879c3 */ /* 0x000e220000002500 */
[----:B------:R-:W1:Y:S01]  /*0020*/  S2R R0, SR_TID.X ;  /* 0x0000000000007919 */ /* 0x000e620000002100 */
[----:B------:R-:W-:Y:S01]  /*0030*/  ULDC.64 UR4, c[0x0][0x240] ;  /* 0x0000900000047ab9 */ /* 0x000fe20000000a00 */
[----:B------:R-:W-:-:S05]  /*0040*/  ULDC.64 UR30, c[0x0][0x208] ;  /* 0x00008200001e7ab9 */ /* 0x000fca0000000a00 */
[----:B------:R-:W2:Y:S08]  /*0050*/  LDC R22, c[0x0][0x248] ;  /* 0x00009200ff167b82 */ /* 0x000eb00000000800 */
[----:B------:R-:W3:Y:S01]  /*0060*/  S2UR UR28, SR_CTAID.Y ;  /* 0x00000000001c79c3 */ /* 0x000ee20000002600 */
[----:B0-----:R-:W-:-:S07]  /*0070*/  USHF.L.U32 UR8, UR8, 0x6, URZ ;  /* 0x0000000608087899 */ /* 0x001fce000800063f */
[----:B------:R-:W0:Y:S01]  /*0080*/  LDC.64 R16, c[0x0][0x210] ;  /* 0x00008400ff107b82 */ /* 0x000e220000000a00 */
[----:B------:R-:W-:Y:S01]  /*0090*/  IMAD.U32 R3, RZ, RZ, UR8 ;  /* 0x00000008ff037e24 */ /* 0x000fe2000f8e00ff */
[----:B-1----:R-:W-:-:S04]  /*00a0*/  SHF.R.U32.HI R2, RZ, 0x6, R0 ;  /* 0x00000006ff027819 */ /* 0x002fc80000011600 */
[----:B------:R-:W-:Y:S02]  /*00b0*/  LOP3.LUT R10, R3, 0x3f, R0, 0xf8, !PT ;  /* 0x0000003f030a7812 */ /* 0x000fe400078ef800 */
[----:B------:R-:W-:Y:S01]  /*00c0*/  SGXT.U32 R3, R2, 0x2 ;  /* 0x000000020203781a */ /* 0x000fe20000000000 */
[----:B---3--:R-:W-:Y:S02]  /*00d0*/  UIMAD UR4, UR28, UR4, URZ ;  /* 0x000000041c0472a4 */ /* 0x008fe4000f8e023f */
[----:B------:R-:W-:Y:S02]  /*00e0*/  IMAD R2, R10, UR5, RZ ;  /* 0x000000050a027c24 */ /* 0x000fe4000f8e02ff */
[----:B--2---:R-:W-:Y:S01]  /*00f0*/  IMAD R4, R3, R22, RZ ;  /* 0x0000001603047224 */ /* 0x004fe200078e02ff */
[----:B------:R-:W-:Y:S01]  /*0100*/  USHF.L.U32 UR6, UR4, 0x1, URZ ;  /* 0x0000000104067899 */ /* 0x000fe2000800063f */
[----:B------:R-:W-:Y:S01]  /*0110*/  IMAD.SHL.U32 R3, R2, 0x2, RZ ;  /* 0x0000000202037824 */ /* 0x000fe200078e00ff */
[----:B------:R-:W-:Y:S01]  /*0120*/  UIMAD.WIDE UR4, UR4, 0x2, URZ ;  /* 0x00000002040478a5 */ /* 0x000fe2000f8e023f */
[----:B------:R-:W-:-:S02]  /*0130*/  IMAD R5, R22, 0x4, R4 ;  /* 0x0000000416057824 */ /* 0x000fc400078e0204 */
[----:B------:R-:W-:Y:S01]  /*0140*/  IMAD.HI R2, R2, 0x2, RZ ;  /* 0x0000000202027827 */ /* 0x000fe200078e02ff */
[----:B0-----:R-:W-:-:S03]  /*0150*/  IADD3 R16, P0, P1, R3, UR6, R16 ;  /* 0x0000000603107c10 */ /* 0x001fc6000f91e010 */
[----:B------:R-:W-:Y:S01]  /*0160*/  IMAD R7, R22, 0x4, R5 ;  /* 0x0000000416077824 */ /* 0x000fe200078e0205 */
[----:B------:R-:W-:Y:S02]  /*0170*/  IADD3.X R20, R2, UR5, R17, P0, P1 ;  /* 0x0000000502147c10 */ /* 0x000fe400087e2411 */
[-C--:B------:R-:W-:Y:S01]  /*0180*/  LEA R2, P0, R4, R16.reuse, 0x1 ;  /* 0x0000001004027211 */ /* 0x080fe200078008ff */
[----:B------:R-:W-:Y:S01]  /*0190*/  IMAD R9, R22, 0x4, R7 ;  /* 0x0000000416097824 */ /* 0x000fe200078e0207 */
[----:B------:R-:W-:Y:S02]  /*01a0*/  LEA R6, P1, R7, R16, 0x1 ;  /* 0x0000001007067211 */ /* 0x000fe400078208ff */
[----:B------:R-:W-:Y:S01]  /*01b0*/  LEA.HI.X.SX32 R3, R4, R20, 0x1, P0 ;  /* 0x0000001404037211 */ /* 0x000fe200000f0eff */
[C---:B------:R-:W-:Y:S01]  /*01c0*/  IMAD R8, R22.reuse, 0x4, R9 ;  /* 0x0000000416087824 */ /* 0x040fe200078e0209 */
[----:B------:R-:W-:Y:S02]  /*01d0*/  LEA R4, P0, R5, R16, 0x1 ;  /* 0x0000001005047211 */ /* 0x000fe400078008ff */
[-C--:B------:R-:W-:Y:S01]  /*01e0*/  LEA.HI.X.SX32 R7, R7, R20.reuse, 0x1, P1 ;  /* 0x0000001407077211 */ /* 0x080fe200008f0eff */
[C---:B------:R-:W-:Y:S01]  /*01f0*/  IMAD R11, R22.reuse, 0x4, R8 ;  /* 0x00000004160b7824 */ /* 0x040fe200078e0208 */
[----:B------:R-:W-:Y:S01]  /*0200*/  LEA.HI.X.SX32 R5, R5, R20, 0x1, P0 ;  /* 0x0000001405057211 */ /* 0x000fe200000f0eff */
[----:B------:R0:W2:Y:S02]  /*0210*/  LDG.E.U16 R18, desc[UR30][R2.64] ;  /* 0x0000001e02127981 */ /* 0x0000a4000c1e1500 */
[----:B------:R-:W-:Y:S01]  /*0220*/  IMAD R15, R22, 0x4, R11 ;  /* 0x00000004160f7824 */ /* 0x000fe200078e020b */
[-C--:B------:R-:W-:Y:S01]  /*0230*/  LEA R12, P0, R8, R16.reuse, 0x1 ;  /* 0x00000010080c7211 */ /* 0x080fe200078008ff */
[----:B------:R-:W3:Y:S02]  /*0240*/  LDG.E.U16 R6, desc[UR30][R6.64] ;  /* 0x0000001e06067981 */ /* 0x000ee4000c1e1500 */
[----:B------:R-:W-:Y:S01]  /*0250*/  IMAD R17, R22, 0x4, R15 ;  /* 0x0000000416117824 */ /* 0x000fe200078e020f */
[----:B------:R-:W-:Y:S01]  /*0260*/  LEA R14, P2, R15, R16, 0x1 ;  /* 0x000000100f0e7211 */ /* 0x000fe200078408ff */
[----:B------:R1:W4:Y:S01]  /*0270*/  LDG.E.U16 R5, desc[UR30][R4.64] ;  /* 0x0000001e04057981 */ /* 0x000322000c1e1500 */
[----:B------:R-:W-:-:S02]  /*0280*/  LEA.HI.X.SX32 R13, R8, R20, 0x1, P0 ;  /* 0x00000014080d7211 */ /* 0x000fc400000f0eff */
[-C--:B------:R-:W-:Y:S02]  /*0290*/  LEA R8, P0, R9, R16.reuse, 0x1 ;  /* 0x0000001009087211 */ /* 0x080fe400078008ff */
[----:B0-----:R-:W-:Y:S01]  /*02a0*/  LEA R2, P1, R11, R16, 0x1 ;  /* 0x000000100b027211 */ /* 0x001fe200078208ff */
[----:B------:R0:W5:Y:S01]  /*02b0*/  LDG.E.U16 R12, desc[UR30][R12.64] ;  /* 0x0000001e0c0c7981 */ /* 0x000162000c1e1500 */
[----:B------:R-:W-:Y:S02]  /*02c0*/  LEA.HI.X.SX32 R15, R15, R20, 0x1, P2 ;  /* 0x000000140f0f7211 */ /* 0x000fe400010f0eff */
[----:B------:R-:W-:Y:S02]  /*02d0*/  LEA R16, P2, R17, R16, 0x1 ;  /* 0x0000001011107211 */ /* 0x000fe400078408ff */
[-C--:B------:R-:W-:Y:S01]  /*02e0*/  LEA.HI.X.SX32 R9, R9, R20.reuse, 0x1, P0 ;  /* 0x0000001409097211 */ /* 0x080fe200000f0eff */
[----:B------:R-:W4:Y:S01]  /*02f0*/  LDG.E.U16 R14, desc[UR30][R14.64] ;  /* 0x0000001e0e0e7981 */ /* 0x000f22000c1e1500 */
[----:B------:R-:W-:-:S02]  /*0300*/  LEA.HI.X.SX32 R3, R11, R20, 0x1, P1 ;  /* 0x000000140b037211 */ /* 0x000fc400008f0eff */
[----:B------:R-:W-:Y:S01]  /*0310*/  LEA.HI.X.SX32 R17, R17, R20, 0x1, P2 ;  /* 0x0000001411117211 */ /* 0x000fe200010f0eff */
[----:B------:R-:W4:Y:S04]  /*0320*/  LDG.E.U16 R8, desc[UR30][R8.64] ;  /* 0x0000001e08087981 */ /* 0x000f28000c1e1500 */
[----:B------:R-:W4:Y:S04]  /*0330*/  LDG.E.U16 R2, desc[UR30][R2.64] ;  /* 0x0000001e02027981 */ /* 0x000f28000c1e1500 */
[----:B------:R0:W4:Y:S01]  /*0340*/  LDG.E.U16 R16, desc[UR30][R16.64] ;  /* 0x0000001e10107981 */ /* 0x000122000c1e1500 */
[----:B------:R-:W0:Y:S01]  /*0350*/  S2UR UR4, SR_CgaCtaId ;  /* 0x00000000000479c3 */ /* 0x000e220000008800 */
[----:B------:R-:W-:Y:S01]  /*0360*/  UIADD3 UR32, UR8, 0x40, URZ ;  /* 0x0000004008207890 */ /* 0x000fe2000fffe03f */
[----:B-1----:R-:W-:-:S03]  /*0370*/  LOP3.LUT R4, R0, 0xc0, RZ, 0xc0, !PT ;  /* 0x000000c000047812 */ /* 0x002fc600078ec0ff */
[----:B------:R-:W-:Y:S01]  /*0380*/  UISETP.GE.AND UP0, UPT, UR32, 0x1, UPT ;  /* 0x000000012000788c */ /* 0x000fe2000bf06270 */
[----:B0-----:R-:W-:Y:S01]  /*0390*/  IMAD.SHL.U32 R13, R0, 0x2, RZ ;  /* 0x00000002000d7824 */ /* 0x001fe200078e00ff */
[----:B------:R-:W-:Y:S01]  /*03a0*/  SHF.R.U32.HI R4, RZ, 0x2, R4 ;  /* 0x00000002ff047819 */ /* 0x000fe20000011604 */
[----:B------:R-:W-:-:S03]  /*03b0*/  UMOV UR29, 0x400 ;  /* 0x00000400001d7882 */ /* 0x000fc60000000000 */
[----:B------:R-:W-:Y:S02]  /*03c0*/  PLOP3.LUT P0, PT, PT, PT, UP0, 0x80, 0x0 ;  /* 0x000000000000781c */ /* 0x000fe40003f0f008 */
[----:B------:R-:W-:-:S04]  /*03d0*/  LOP3.LUT R11, R4, 0x1fe, R13, 0x78, !PT ;  /* 0x000001fe040b7812 */ /* 0x000fc800078e780d */
[----:B------:R-:W-:Y:S01]  /*03e0*/  LOP3.LUT R7, R11, 0x40, RZ, 0x3c, !PT ;  /* 0x000000400b077812 */ /* 0x000fe200078e3cff */
[----:B------:R-:W-:Y:S01]  /*03f0*/  ULEA UR29, UR4, UR29, 0x18 ;  /* 0x0000001d041d7291 */ /* 0x000fe2000f8ec03f */
[----:B------:R-:W-:Y:S01]  /*0400*/  IMAD.MOV.U32 R39, RZ, RZ, -0x800000 ;  /* 0xff800000ff277424 */ /* 0x000fe200078e00ff */
[----:B------:R-:W-:Y:S01]  /*0410*/  CS2R R24, SRZ ;  /* 0x0000000000187805 */ /* 0x000fe2000001ff00 */
[----:B------:R-:W-:Y:S01]  /*0420*/  IMAD.MOV.U32 R19, RZ, RZ, 0x3f800000 ;  /* 0x3f800000ff137424 */ /* 0x000fe200078e00ff */
[----:B------:R-:W-:Y:S01]  /*0430*/  CS2R R26, SRZ ;  /* 0x00000000001a7805 */ /* 0x000fe2000001ff00 */
[----:B------:R-:W-:Y:S01]  /*0440*/  IMAD.MOV.U32 R17, RZ, RZ, 0x3f800000 ;  /* 0x3f800000ff117424 */ /* 0x000fe200078e00ff */
[----:B------:R-:W-:Y:S01]  /*0450*/  CS2R R28, SRZ ;  /* 0x00000000001c7805 */ /* 0x000fe2000001ff00 */
[----:B------:R-:W-:Y:S01]  /*0460*/  IMAD.MOV.U32 R37, RZ, RZ, -0x800000 ;  /* 0xff800000ff257424 */ /* 0x000fe200078e00ff */
[----:B------:R-:W-:Y:S01]  /*0470*/  CS2R R30, SRZ ;  /* 0x00000000001e7805 */ /* 0x000fe2000001ff00 */
[----:B--2---:R-:W-:Y:S04]  /*0480*/  STS.U16 [R11+UR29], R18 ;  /* 0x000000120b007988 */ /* 0x004fe8000800041d */
[----:B---3--:R-:W-:Y:S04]  /*0490*/  STS.U16 [R11+UR29+0x400], R6 ;  /* 0x000400060b007988 */ /* 0x008fe8000800041d */
[----:B-----5:R-:W-:Y:S04]  /*04a0*/  STS.U16 [R11+UR29+0x800], R12 ;  /* 0x0008000c0b007988 */ /* 0x020fe8000800041d */
[----:B----4-:R-:W-:Y:S04]  /*04b0*/  STS.U16 [R11+UR29+0xc00], R14 ;  /* 0x000c000e0b007988 */ /* 0x010fe8000800041d */
[----:B------:R-:W-:Y:S04]  /*04c0*/  STS.U16 [R7+UR29+0x200], R5 ;  /* 0x0002000507007988 */ /* 0x000fe8000800041d */
[----:B------:R-:W-:Y:S04]  /*04d0*/  STS.U16 [R7+UR29+0x600], R8 ;  /* 0x0006000807007988 */ /* 0x000fe8000800041d */
[----:B------:R0:W-:Y:S04]  /*04e0*/  STS.U16 [R7+UR29+0xa00], R2 ;  /* 0x000a000207007988 */ /* 0x0001e8000800041d */
[----:B------:R1:W-:Y:S01]  /*04f0*/  STS.U16 [R7+UR29+0xe00], R16 ;  /* 0x000e001007007988 */ /* 0x0003e2000800041d */
[----:B0-----:R-:W-:Y:S01]  /*0500*/  LOP3.LUT R2, R0, 0x60, RZ, 0xc0, !PT ;  /* 0x0000006000027812 */ /* 0x001fe200078ec0ff */
[----:B------:R-:W-:Y:S06]  /*0510*/  @!P0 BRA `(.L_x_0) ;  /* 0x0000000c00e48947 */ /* 0x000fec0003800000 */
[C---:B------:R-:W-:Y:S01]  /*0520*/  LOP3.LUT R3, R0.reuse, 0x1f, RZ, 0xc0, !PT ;  /* 0x0000001f00037812 */ /* 0x040fe200078ec0ff */
[----:B------:R-:W-:Y:S01]  /*0530*/  ULDC.64 UR24, c[0x0][0x250] ;  /* 0x0000940000187ab9 */ /* 0x000fe20000000a00 */
[----:B------:R-:W-:Y:S01]  /*0540*/  ULDC UR4, c[0x0][0x258] ;  /* 0x0000960000047ab9 */ /* 0x000fe20000000800 */
[----:B------:R-:W-:Y:S01]  /*0550*/  UIMAD UR24, UR28, UR24, URZ ;  /* 0x000000181c1872a4 */ /* 0x000fe2000f8e023f */
[----:B------:R-:W-:Y:S01]  /*0560*/  LOP3.LUT R4, R0, 0xf, RZ, 0xc0, !PT ;  /* 0x0000000f00047812 */ /* 0x000fe200078ec0ff */
[----:B------:R-:W-:Y:S01]  /*0570*/  ULDC.64 UR26, c[0x0][0x260] ;  /* 0x00009800001a7ab9 */ /* 0x000fe20000000a00 */
[----:B------:R-:W-:Y:S01]  /*0580*/  IMAD R3, R3, UR4, RZ ;  /* 0x0000000403037c24 */ /* 0x000fe2000f8e02ff */
[----:B------:R-:W-:Y:S01]  /*0590*/  UIMAD UR26, UR28, UR26, URZ ;  /* 0x0000001a1c1a72a4 */ /* 0x000fe2000f8e023f */
[--C-:B------:R-:W-:Y:S01]  /*05a0*/  SHF.R.U32.HI R5, RZ, 0x5, R0.reuse ;  /* 0x00000005ff057819 */ /* 0x100fe20000011600 */
[----:B------:R-:W-:Y:S01]  /*05b0*/  USHF.L.U32 UR4, UR24, 0x1, URZ ;  /* 0x0000000118047899 */ /* 0x000fe2000800063f */
[----:B------:R-:W-:Y:S01]  /*05c0*/  IMAD R6, R4, UR27, RZ ;  /* 0x0000001b04067c24 */ /* 0x000fe2000f8e02ff */
[----:B------:R-:W-:Y:S01]  /*05d0*/  USHF.L.U32 UR5, UR26, 0x1, URZ ;  /* 0x000000011a057899 */ /* 0x000fe2000800063f */
[----:B------:R-:W-:Y:S01]  /*05e0*/  IMAD.SHL.U32 R4, R3, 0x2, RZ ;  /* 0x0000000203047824 */ /* 0x000fe200078e00ff */
[----:B------:R-:W-:Y:S01]  /*05f0*/  R2UR UR33, R5 ;  /* 0x00000000052172ca */ /* 0x000fe200000e0000 */
[----:B------:R-:W-:Y:S01]  /*0600*/  ULDC.64 UR10, c[0x0][0x218] ;  /* 0x00008600000a7ab9 */ /* 0x000fe20000000a00 */
[----:B-1----:R-:W-:Y:S01]  /*0610*/  IMAD.U32 R7, RZ, RZ, UR4 ;  /* 0x00000004ff077e24 */ /* 0x002fe2000f8e00ff */
[----:B------:R-:W0:Y:S01]  /*0620*/  LDC R9, c[0x0][0x268] ;  /* 0x00009a00ff097b82 */ /* 0x000e220000000800 */
[----:B------:R-:W-:Y:S01]  /*0630*/  IMAD.SHL.U32 R5, R6, 0x2, RZ ;  /* 0x0000000206057824 */ /* 0x000fe200078e00ff */
[----:B------:R-:W-:Y:S01]  /*0640*/  ULDC.64 UR12, c[0x0][0x220] ;  /* 0x00008800000c7ab9 */ /* 0x000fe20000000a00 */
[----:B------:R-:W-:Y:S01]  /*0650*/  IMAD.U32 R8, RZ, RZ, UR5 ;  /* 0x00000005ff087e24 */ /* 0x000fe2000f8e00ff */
[----:B------:R-:W-:Y:S01]  /*0660*/  IADD3 R12, P0, P1, R4, UR10, R7 ;  /* 0x0000000a040c7c10 */ /* 0x000fe2000f91e007 */
[----:B------:R-:W-:Y:S01]  /*0670*/  UIMAD.WIDE UR6, UR26, 0x2, URZ ;  /* 0x000000021a0678a5 */ /* 0x000fe2000f8e023f */
[----:B------:R-:W-:Y:S01]  /*0680*/  SHF.R.U32.HI R4, RZ, 0x5, R0 ;  /* 0x00000005ff047819 */ /* 0x000fe20000011600 */
[----:B------:R-:W-:Y:S01]  /*0690*/  UIMAD.WIDE UR4, UR24, 0x2, URZ ;  /* 0x00000002180478a5 */ /* 0x000fe2000f8e023f */
[----:B------:R-:W-:Y:S01]  /*06a0*/  IADD3 R8, P2, P3, R5, UR12, R8 ;  /* 0x0000000c05087c10 */ /* 0x000fe2000fb5e008 */
[----:B------:R-:W-:Y:S01]  /*06b0*/  IMAD.U32 R14, RZ, RZ, UR25 ;  /* 0x00000019ff0e7e24 */ /* 0x000fe2000f8e00ff */
[----:B------:R-:W-:Y:S01]  /*06c0*/  SHF.R.U32.HI R15, RZ, 0x1, R2 ;  /* 0x00000001ff0f7819 */ /* 0x000fe20000011602 */
[----:B------:R-:W-:Y:S01]  /*06d0*/  IMAD.HI R6, R6, 0x2, RZ ;  /* 0x0000000206067827 */ /* 0x000fe200078e02ff */
[----:B------:R-:W-:Y:S01]  /*06e0*/  SHF.R.U32.HI R5, RZ, 0x2, R0 ;  /* 0x00000002ff057819 */ /* 0x000fe20000011600 */
[----:B------:R-:W-:Y:S01]  /*06f0*/  UIADD3 UR24, UR29, 0x1000, URZ ;  /* 0x000010001d187890 */ /* 0x000fe2000fffe03f */
[----:B------:R-:W-:Y:S01]  /*0700*/  SGXT.U32 R2, R4, 0x3 ;  /* 0x000000030402781a */ /* 0x000fe20000000000 */
[----:B------:R-:W-:Y:S01]  /*0710*/  IMAD.U32 R17, RZ, RZ, UR7 ;  /* 0x00000007ff117e24 */ /* 0x000fe2000f8e00ff */
[----:B------:R-:W-:Y:S01]  /*0720*/  SGXT.U32 R4, R5, 0x3 ;  /* 0x000000030504781a */ /* 0x000fe20000000000 */
[----:B------:R-:W-:Y:S01]  /*0730*/  IMAD.HI R3, R3, 0x2, RZ ;  /* 0x0000000203037827 */ /* 0x000fe200078e02ff */
[----:B------:R-:W-:Y:S01]  /*0740*/  USHF.R.U32.HI UR22, URZ, 0x4, UR24 ;  /* 0x000000043f167899 */ /* 0x000fe20008011618 */
[----:B------:R-:W-:-:S02]  /*0750*/  CS2R R24, SRZ ;  /* 0x0000000000187805 */ /* 0x000fc4000001ff00 */
[----:B------:R-:W-:Y:S01]  /*0760*/  LOP3.LUT R15, R15, UR8, R4, 0xfe, !PT ;  /* 0x000000080f0f7c12 */ /* 0x000fe2000f8efe04 */
[----:B------:R-:W-:Y:S01]  /*0770*/  IMAD R5, R2, UR25, RZ ;  /* 0x0000001902057c24 */ /* 0x000fe2000f8e02ff */
[----:B------:R-:W-:Y:S01]  /*0780*/  USGXT.U32 UR22, UR22, 0xe ;  /* 0x0000000e1616789a */ /* 0x000fe20008000000 */
[----:B------:R-:W-:Y:S01]  /*0790*/  IMAD.U32 R16, RZ, RZ, UR5 ;  /* 0x00000005ff107e24 */ /* 0x000fe2000f8e00ff */
[----:B------:R-:W-:Y:S01]  /*07a0*/  USHF.R.U32.HI UR8, URZ, 0x4, UR29 ;  /* 0x000000043f087899 */ /* 0x000fe2000801161d */
[----:B------:R-:W-:Y:S01]  /*07b0*/  IMAD R7, R14, 0x8, R5 ;  /* 0x000000080e077824 */ /* 0x000fe200078e0205 */
[----:B------:R-:W-:Y:S01]  /*07c0*/  IADD3.X R14, R6, UR13, R17, P2, P3 ;  /* 0x0000000d060e7c10 */ /* 0x000fe200097e6411 */
[----:B------:R-:W-:Y:S01]  /*07d0*/  UIADD3 UR14, UP0, UR22, 0x2, URZ ;  /* 0x00000002160e7890 */ /* 0x000fe2000ff1e03f */
[----:B------:R-:W-:Y:S01]  /*07e0*/  SHF.R.U32.HI R6, RZ, 0x4, R0 ;  /* 0x00000004ff067819 */ /* 0x000fe20000011600 */
[----:B------:R-:W-:Y:S01]  /*07f0*/  USGXT.U32 UR8, UR8, 0xe ;  /* 0x0000000e0808789a */ /* 0x000fe20008000000 */
[----:B------:R-:W-:Y:S01]  /*0800*/  IADD3.X R16, R3, UR11, R16, P0, P1 ;  /* 0x0000000b03107c10 */ /* 0x000fe200087e2410 */
[----:B------:R-:W-:Y:S01]  /*0810*/  UMOV UR5, URZ ;  /* 0x0000003f00057c82 */ /* 0x000fe20008000000 */
[-C--:B------:R-:W-:Y:S01]  /*0820*/  LEA R2, P0, R5, R12.reuse, 0x1 ;  /* 0x0000000c05027211 */ /* 0x080fe200078008ff */
[----:B------:R-:W-:Y:S01]  /*0830*/  UIADD3.X UR15, UR5, -0x80000000, URZ, UP0, !UPT ;  /* 0x80000000050f7890 */ /* 0x000fe200087fe43f */
[----:B------:R-:W-:Y:S01]  /*0840*/  LEA R4, P1, R7, R12, 0x1 ;  /* 0x0000000c07047211 */ /* 0x000fe200078208ff */
[----:B------:R-:W-:Y:S01]  /*0850*/  IMAD.MOV.U32 R19, RZ, RZ, 0x3f800000 ;  /* 0x3f800000ff137424 */ /* 0x000fe200078e00ff */
[----:B------:R-:W-:Y:S01]  /*0860*/  SGXT.U32 R6, R6, 0x4 ;  /* 0x000000040606781a */ /* 0x000fe20000000000 */
[----:B------:R-:W-:Y:S01]  /*0870*/  IMAD.MOV.U32 R18, RZ, RZ, -0x800000 ;  /* 0xff800000ff127424 */ /* 0x000fe200078e00ff */
[-C--:B------:R-:W-:Y:S01]  /*0880*/  LEA.HI.X.SX32 R3, R5, R16.reuse, 0x1, P0 ;  /* 0x0000001005037211 */ /* 0x080fe200000f0eff */
[----:B------:R-:W-:Y:S01]  /*0890*/  IMAD.MOV.U32 R17, RZ, RZ, 0x3f800000 ;  /* 0x3f800000ff117424 */ /* 0x000fe200078e00ff */
[----:B------:R-:W-:Y:S01]  /*08a0*/  LEA.HI.X.SX32 R5, R7, R16, 0x1, P1 ;  /* 0x0000001007057211 */ /* 0x000fe200008f0eff */
[----:B0-----:R-:W-:Y:S01]  /*08b0*/  IMAD R7, R6, R9, RZ ;  /* 0x0000000906077224 */ /* 0x001fe200078e02ff */
[----:B------:R-:W-:Y:S01]  /*08c0*/  SHF.R.S32.HI R12, RZ, 0x6, R0 ;  /* 0x00000006ff0c7819 */ /* 0x000fe20000011400 */
[----:B------:R-:W-:Y:S01]  /*08d0*/  IMAD.MOV.U32 R16, RZ, RZ, -0x800000 ;  /* 0xff800000ff107424 */ /* 0x000fe200078e00ff */
[----:B------:R-:W-:Y:S01]  /*08e0*/  CS2R R26, SRZ ;  /* 0x00000000001a7805 */ /* 0x000fe2000001ff00 */
[----:B------:R-:W-:Y:S01]  /*08f0*/  IMAD R9, R9, 0x10, R7 ;  /* 0x0000001009097824 */ /* 0x000fe200078e0207 */
[----:B------:R-:W-:-:S02]  /*0900*/  SGXT R12, R12, 0x1 ;  /* 0x000000010c0c781a */ /* 0x000fc40000000200 */
[----:B------:R-:W-:Y:S02]  /*0910*/  CS2R R28, SRZ ;  /* 0x00000000001c7805 */ /* 0x000fe4000001ff00 */
[-C--:B------:R-:W-:Y:S02]  /*0920*/  LEA R6, P0, R7, R8.reuse, 0x1 ;  /* 0x0000000807067211 */ /* 0x080fe400078008ff */
[----:B------:R-:W-:Y:S02]  /*0930*/  CS2R R30, SRZ ;  /* 0x00000000001e7805 */ /* 0x000fe4000001ff00 */
[----:B------:R-:W-:Y:S01]  /*0940*/  LEA R8, P1, R9, R8, 0x1 ;  /* 0x0000000809087211 */ /* 0x000fe200078208ff */
[----:B------:R-:W-:Y:S01]  /*0950*/  UMOV UR12, 0x80 ;  /* 0x00000080000c7882 */ /* 0x000fe20000000000 */
[----:B------:R-:W-:Y:S01]  /*0960*/  LOP3.LUT R12, R12, 0x90, RZ, 0xc0, !PT ;  /* 0x000000900c0c7812 */ /* 0x000fe200078ec0ff */
[----:B------:R-:W-:Y:S01]  /*0970*/  UMOV UR13, 0x40000040 ;  /* 0x40000040000d7882 */ /* 0x000fe20000000000 */
[-C--:B------:R-:W-:Y:S01]  /*0980*/  LEA.HI.X.SX32 R7, R7, R14.reuse, 0x1, P0 ;  /* 0x0000000e07077211 */ /* 0x080fe200000f0eff */
[----:B------:R-:W-:Y:S01]  /*0990*/  UMOV UR9, URZ ;  /* 0x0000003f00097c82 */ /* 0x000fe20008000000 */
[----:B------:R-:W-:Y:S01]  /*09a0*/  LEA.HI.X.SX32 R9, R9, R14, 0x1, P1 ;  /* 0x0000000e09097211 */ /* 0x000fe200008f0eff */
[----:B------:R-:W-:Y:S01]  /*09b0*/  UMOV UR6, URZ ;  /* 0x0000003f00067c82 */ /* 0x000fe20008000000 */
[----:B------:R-:W-:Y:S01]  /*09c0*/  LOP3.LUT R14, R12, 0x17e, R13, 0x78, !PT ;  /* 0x0000017e0c0e7812 */ /* 0x000fe200078e780d */
[----:B------:R-:W-:Y:S01]  /*09d0*/  UMOV UR7, URZ ;  /* 0x0000003f00077c82 */ /* 0x000fe20008000000 */
[----:B------:R-:W-:Y:S01]  /*09e0*/  LOP3.LUT R13, R13, 0x6, RZ, 0xc0, !PT ;  /* 0x000000060d0d7812 */ /* 0x000fe200078ec0ff */
[----:B------:R-:W-:Y:S01]  /*09f0*/  UMOV UR4, URZ ;  /* 0x0000003f00047c82 */ /* 0x000fe20008000000 */
[----:B------:R-:W-:Y:S01]  /*0a00*/  LOP3.LUT R12, R15, 0x8, RZ, 0xfc, !PT ;  /* 0x000000080f0c7812 */ /* 0x000fe200078efcff */
[----:B------:R-:W-:-:S02]  /*0a10*/  UIADD3.64 UR12, UR8, UR12, URZ ;  /* 0x0000000c080c7297 */ /* 0x000fc4000fffe03f */
[----:B------:R-:W-:Y:S02]  /*0a20*/  UIADD3.64 UR10, UR14, 0x1e, URZ ;  /* 0x0000001e0e0a7897 */ /* 0x000fe4000fffe03f */
[----:B------:R-:W-:Y:S01]  /*0a30*/  UIADD3.64 UR18, UR14, 0x20, URZ ;  /* 0x000000200e127897 */ /* 0x000fe2000fffe03f */
[----:B------:R-:W-:Y:S01]  /*0a40*/  ULDC UR26, c[0x0][0x238] ;  /* 0x00008e00001a7ab9 */ /* 0x000fe20000000800 */
[----:B------:R-:W-:Y:S01]  /*0a50*/  UMOV UR20, UR8 ;  /* 0x0000000800147c82 */ /* 0x000fe20008000000 */
[----:B------:R-:W-:-:S09]  /*0a60*/  UMOV UR21, 0x40000040 ;  /* 0x4000004000157882 */ /* 0x000fd20000000000 */
.L_x_1:
[----:B------:R-:W-:Y:S02]  /*0a70*/  IMAD.U32 R23, RZ, RZ, UR4 ;  /* 0x00000004ff177e24 */ /* 0x000fe4000f8e00ff */
[----:B------:R-:W-:Y:S02]  /*0a80*/  IMAD.U32 R33, RZ, RZ, UR4 ;  /* 0x00000004ff217e24 */ /* 0x000fe4000f8e00ff */
[----:B------:R-:W-:-:S04]  /*0a90*/  IMAD.WIDE R22, R23, 0x2, R2 ;  /* 0x0000000217167825 */ /* 0x000fc800078e0202 */
[----:B------:R-:W-:Y:S01]  /*0aa0*/  IMAD.WIDE R32, R33, 0x2, R4 ;  /* 0x0000000221207825 */ /* 0x000fe200078e0204 */
[----:B------:R0:W2:Y:S04]  /*0ab0*/  LDG.E.U16 R40, desc[UR30][R22.64] ;  /* 0x0000001e16287981 */ /* 0x0000a8000c1e1500 */
[----:B------:R-:W3:Y:S01]  /*0ac0*/  LDG.E.U16 R42, desc[UR30][R32.64] ;  /* 0x0000001e202a7981 */ /* 0x000ee2000c1e1500 */
[----:B------:R-:W-:Y:S02]  /*0ad0*/  IMAD.U32 R21, RZ, RZ, UR5 ;  /* 0x00000005ff157e24 */ /* 0x000fe4000f8e00ff */
[----:B------:R-:W-:Y:S01]  /*0ae0*/  IMAD.U32 R35, RZ, RZ, UR5 ;  /* 0x00000005ff237e24 */ /* 0x000fe2000f8e00ff */
[----:B------:R-:W-:Y:S01]  /*0af0*/  BAR.SYNC.DEFER_BLOCKING 0x0 ;  /* 0x0000000000007b1d */ /* 0x000fe20000010000 */
[----:B------:R-:W-:-:S04]  /*0b00*/  IMAD.WIDE R20, R21, 0x2, R6 ;  /* 0x0000000215147825 */ /* 0x000fc800078e0206 */
[----:B0-----:R-:W-:Y:S01]  /*0b10*/  IMAD.WIDE R22, R35, 0x2, R8 ;  /* 0x0000000223167825 */ /* 0x001fe200078e0208 */
[----:B------:R-:W-:Y:S01]  /*0b20*/  UMOV UR23, 0x80000000 ;  /* 0x8000000000177882 */ /* 0x000fe20000000000 */
[----:B------:R-:W-:Y:S01]  /*0b30*/  UMOV UR8, UR20 ;  /* 0x0000001400087c82 */ /* 0x000fe20008000000 */
[----:B------:R-:W-:Y:S01]  /*0b40*/  UMOV UR9, UR21 ;  /* 0x0000001500097c82 */ /* 0x000fe20008000000 */
[----:B------:R-:W-:Y:S01]  /*0b50*/  UMOV UR16, UR12 ;  /* 0x0000000c00107c82 */ /* 0x000fe20008000000 */
[----:B------:R-:W-:Y:S01]  /*0b60*/  UMOV UR17, UR13 ;  /* 0x0000000d00117c82 */ /* 0x000fe20008000000 */
[----:B------:R-:W-:-:S04]  /*0b70*/  IADD3 R41, P1, R13, UR6, RZ ;  /* 0x000000060d297c10 */ /* 0x000fc8000ff3e0ff */
[CC--:B------:R-:W-:Y:S02]  /*0b80*/  ISETP.GT.U32.AND P0, PT, R41.reuse, R12.reuse, PT ;  /* 0x0000000c2900720c */ /* 0x0c0fe40003f04070 */
[C---:B------:R-:W-:Y:S02]  /*0b90*/  ISETP.GE.U32.AND P4, PT, R41.reuse, R12, PT ;  /* 0x0000000c2900720c */ /* 0x040fe40003f86070 */
[CC--:B------:R-:W-:Y:S02]  /*0ba0*/  ISETP.GT.U32.AND P5, PT, R41.reuse, R15.reuse, PT ;  /* 0x0000000f2900720c */ /* 0x0c0fe40003fa4070 */
[C---:B------:R-:W-:Y:S01]  /*0bb0*/  ISETP.GE.U32.AND P2, PT, R41.reuse, R15, PT ;  /* 0x0000000f2900720c */ /* 0x040fe20003f46070 */
[----:B--2---:R0:W-:Y:S04]  /*0bc0*/  STS.U16 [R11+UR29+0x1000], R40 ;  /* 0x001000280b007988 */ /* 0x0041e8000800041d */
[----:B---3--:R-:W-:Y:S01]  /*0bd0*/  STS.U16 [R11+UR29+0x1200], R42 ;  /* 0x0012002a0b007988 */ /* 0x008fe2000800041d */
[----:B------:R1:W-:Y:S06]  /*0be0*/  MEMBAR.ALL.CTA ;  /* 0x0000000000007992 */ /* 0x0003ec0000008000 */
[----:B-1----:R-:W1:Y:S02]  /*0bf0*/  FENCE.VIEW.ASYNC.S ;  /* 0x00000000000073c6 */ /* 0x002e640000000000 */
[----:B-1----:R-:W-:Y:S06]  /*0c00*/  BAR.SYNC.DEFER_BLOCKING 0x0 ;  /* 0x0000000000007b1d */ /* 0x002fec0000010000 */
[----:B------:R-:W2:Y:S04]  /*0c10*/  LDG.E.U16 R21, desc[UR30][R20.64] ;  /* 0x0000001e14157981 */ /* 0x000ea8000c1e1500 */
[----:B------:R1:W3:Y:S01]  /*0c20*/  LDG.E.U16 R23, desc[UR30][R22.64] ;  /* 0x0000001e16177981 */ /* 0x0002e2000c1e1500 */
[----:B------:R-:W-:Y:S01]  /*0c30*/  WARPGROUP.ARRIVE ;  /* 0x00000000000079c5 */ /* 0x000fe20000000000 */
[----:B0-----:R-:W-:Y:S01]  /*0c40*/  IADD3 R40, P6, R41, 0x8, RZ ;  /* 0x0000000829287810 */ /* 0x001fe20007fde0ff */
[----:B------:R-:W-:Y:S01]  /*0c50*/  UMOV UR35, 0xc0000010 ;  /* 0xc000001000237882 */ /* 0x000fe20000000000 */
[----:B------:R-:W-:-:S02]  /*0c60*/  UIADD3 UR6, UP0, UR6, 0x10, URZ ;  /* 0x0000001006067890 */ /* 0x000fc4000ff1e03f */
[----:B------:R-:W-:Y:S01]  /*0c70*/  ULEA UR5, UR27, UR5, 0x4 ;  /* 0x000000051b057291 */ /* 0x000fe2000f8e203f */
[----:B------:R-:W-:Y:S01]  /*0c80*/  HGMMA.64x8x16.F32.BF16 R36, gdesc[UR20].tnspA, RZ, !UPT ;  /* 0x20000000142479f0 */ /* 0x000fe2000c7018ff */
[----:B------:R-:W-:Y:S01]  /*0c90*/  ULEA UR4, UR25, UR4, 0x4 ;  /* 0x0000000419047291 */ /* 0x000fe2000f8e203f */
[----:B-1----:R-:W-:Y:S01]  /*0ca0*/  IADD3.X R22, RZ, UR7, RZ, P1, !PT ;  /* 0x00000007ff167c10 */ /* 0x002fe20008ffe4ff */
[----:B------:R-:W-:Y:S01]  /*0cb0*/  UIADD3.X UR7, URZ, UR7, URZ, UP0, !UPT ;  /* 0x000000073f077290 */ /* 0x000fe200087fe43f */
[----:B------:R-:W-:Y:S01]  /*0cc0*/  ISETP.GT.U32.AND P1, PT, R40, R15, PT ;  /* 0x0000000f2800720c */ /* 0x000fe20003f24070 */
[----:B------:R-:W-:Y:S01]  /*0cd0*/  UISETP.GE.U32.AND UP0, UPT, UR6, UR32, UPT ;  /* 0x000000200600728c */ /* 0x000fe2000bf06070 */
[C---:B------:R-:W-:Y:S02]  /*0ce0*/  ISETP.GT.U32.AND.EX P0, PT, R22.reuse, RZ, PT, P0 ;  /* 0x000000ff1600720c */ /* 0x040fe40003f04100 */
[C---:B------:R-:W-:Y:S01]  /*0cf0*/  ISETP.GE.U32.AND.EX P4, PT, R22.reuse, RZ, PT, P4 ;  /* 0x000000ff1600720c */ /* 0x040fe20003f86140 */
[----:B------:R-:W-:Y:S01]  /*0d00*/  UISETP.GE.U32.AND.EX UP0, UPT, UR7, URZ, UPT, UP0 ;  /* 0x0000003f0700728c */ /* 0x000fe2000bf06100 */
[----:B------:R-:W-:-:S02]  /*0d10*/  ISETP.GT.U32.AND.EX P5, PT, R22, RZ, PT, P5 ;  /* 0x000000ff1600720c */ /* 0x000fc40003fa4150 */
[----:B------:R-:W-:Y:S01]  /*0d20*/  ISETP.GE.U32.AND.EX P2, PT, R22, RZ, PT, P2 ;  /* 0x000000ff1600720c */ /* 0x000fe20003f46120 */
[----:B------:R-:W-:Y:S04]  /*0d30*/  HGMMA.64x8x16.F32.BF16 R36, gdesc[UR12].tnspA, R36 ;  /* 0x200000000c2479f0 */ /* 0x000fe80008701824 */
[----:B------:R-:W-:Y:S01]  /*0d40*/  HGMMA.64x8x16.F32.BF16 R32, gdesc[UR8].tnspA, RZ, !UPT ;  /* 0x20000000082079f0 */ /* 0x000fe2000c7018ff */
[----:B------:R-:W-:-:S04]  /*0d50*/  USHF.L.U32 UR8, UR33, 0x3, URZ ;  /* 0x0000000321087899 */ /* 0x000fc8000800063f */
[----:B------:R-:W-:-:S04]  /*0d60*/  ULOP3.LUT UR8, UR8, 0x20, URZ, 0xc0, !UPT ;  /* 0x0000002008087892 */ /* 0x000fc8000f8ec03f */
[----:B------:R-:W-:-:S04]  /*0d70*/  ULEA.HI UR8, UR24, UR8, URZ, 0x1c ;  /* 0x0000000818087291 */ /* 0x000fc8000f8fe03f */
[----:B------:R-:W-:-:S07]  /*0d80*/  ULOP3.LUT UR8, UR8, 0x3fff, URZ, 0xc0, !UPT ;  /* 0x00003fff08087892 */ /* 0x000fce000f8ec03f */
[----:B------:R-:W-:Y:S01]  /*0d90*/  UMOV UR34, UR8 ;  /* 0x0000000800227c82 */ /* 0x000fe20008000000 */
[----:B------:R-:W-:Y:S03]  /*0da0*/  HGMMA.64x8x16.F32.BF16 R32, gdesc[UR16].tnspA, R32, gsb0 ;  /* 0x20000000102079f0 */ /* 0x000fe60008001820 */
[----:B------:R-:W-:Y:S02]  /*0db0*/  WARPGROUP.DEPBAR.LE gsb0, 0x0 ;  /* 0x00008000000079c5 */ /* 0x000fe40000010000 */
[----:B------:R-:W-:Y:S01]  /*0dc0*/  FMUL R20, R38, UR26 ;  /* 0x0000001a26147c20 */ /* 0x000fe20008400000 */
[----:B------:R-:W-:Y:S01]  /*0dd0*/  BAR.SYNC.DEFER_BLOCKING 0x0 ;  /* 0x0000000000007b1d */ /* 0x000fe20000010000 */
[----:B------:R-:W-:Y:S01]  /*0de0*/  IADD3 R38, P3, R41, 0x9, RZ ;  /* 0x0000000929267810 */ /* 0x000fe20007f7e0ff */
[----:B------:R-:W-:Y:S01]  /*0df0*/  FMUL R39, R39, UR26 ;  /* 0x0000001a27277c20 */ /* 0x000fe20008400000 */
[----:B------:R-:W-:Y:S01]  /*0e00*/  FMUL R35, R35, UR26 ;  /* 0x0000001a23237c20 */ /* 0x000fe20008400000 */
[----:B------:R-:W-:Y:S01]  /*0e10*/  FSEL R20, R20, -INF , !P0 ;  /* 0xff80000014147808 */ /* 0x000fe20004000000 */
[--C-:B------:R-:W-:Y:S01]  /*0e20*/  IMAD.X R41, RZ, RZ, R22.reuse, P6 ;  /* 0x000000ffff297224 */ /* 0x100fe200030e0616 */
[C---:B------:R-:W-:Y:S01]  /*0e30*/  ISETP.GT.U32.AND P0, PT, R38.reuse, R15, PT ;  /* 0x0000000f2600720c */ /* 0x040fe20003f04070 */
[----:B------:R-:W-:Y:S01]  /*0e40*/  IMAD.X R40, RZ, RZ, R22, P3 ;  /* 0x000000ffff287224 */ /* 0x000fe200018e0616 */
[----:B------:R-:W-:Y:S01]  /*0e50*/  ISETP.GT.U32.AND P3, PT, R38, R12, PT ;  /* 0x0000000c2600720c */ /* 0x000fe20003f64070 */
[----:B------:R-:W-:Y:S01]  /*0e60*/  FMUL R38, R34, UR26 ;  /* 0x0000001a22267c20 */ /* 0x000fe20008400000 */
[----:B------:R-:W-:-:S02]  /*0e70*/  FSEL R34, R39, -INF , !P4 ;  /* 0xff80000027227808 */ /* 0x000fc40006000000 */
[----:B------:R-:W-:Y:S02]  /*0e80*/  ISETP.GT.U32.AND.EX P3, PT, R40, RZ, PT, P3 ;  /* 0x000000ff2800720c */ /* 0x000fe40003f64130 */
[----:B------:R-:W-:Y:S02]  /*0e90*/  FSEL R38, R38, -INF , !P5 ;  /* 0xff80000026267808 */ /* 0x000fe40006800000 */
[----:B------:R-:W-:Y:S02]  /*0ea0*/  FMNMX R39, R20, R34, !PT ;  /* 0x0000002214277209 */ /* 0x000fe40007800000 */
[----:B------:R-:W-:Y:S01]  /*0eb0*/  FSEL R22, R35, -INF , !P3 ;  /* 0xff80000023167808 */ /* 0x000fe20005800000 */
[----:B------:R-:W-:Y:S01]  /*0ec0*/  FMUL R35, R36, UR26 ;  /* 0x0000001a24237c20 */ /* 0x000fe20008400000 */
[----:B------:R-:W-:Y:S01]  /*0ed0*/  FMUL R36, R37, UR26 ;  /* 0x0000001a25247c20 */ /* 0x000fe20008400000 */
[----:B------:R-:W-:Y:S02]  /*0ee0*/  FMNMX R39, R38, R39, !PT ;  /* 0x0000002726277209 */ /* 0x000fe40007800000 */
[----:B------:R-:W-:Y:S01]  /*0ef0*/  ISETP.GT.U32.AND.EX P0, PT, R40, RZ, PT, P0 ;  /* 0x000000ff2800720c */ /* 0x000fe20003f04100 */
[----:B------:R-:W-:Y:S01]  /*0f00*/  FMUL R40, R32, UR26 ;  /* 0x0000001a20287c20 */ /* 0x000fe20008400000 */
[----:B------:R-:W-:Y:S01]  /*0f10*/  ISETP.GT.U32.AND.EX P1, PT, R41, RZ, PT, P1 ;  /* 0x000000ff2900720c */ /* 0x000fe20003f24110 */
[----:B------:R-:W-:Y:S01]  /*0f20*/  FMUL R32, R33, UR26 ;  /* 0x0000001a21207c20 */ /* 0x000fe20008400000 */
[----:B------:R-:W-:-:S02]  /*0f30*/  FSEL R35, R35, -INF , !P5 ;  /* 0xff80000023237808 */ /* 0x000fc40006800000 */
[----:B------:R-:W-:Y:S02]  /*0f40*/  FSEL R36, R36, -INF , !P2 ;  /* 0xff80000024247808 */ /* 0x000fe40005000000 */
[----:B------:R-:W-:Y:S02]  /*0f50*/  FMNMX R39, R22, R39, !PT ;  /* 0x0000002716277209 */ /* 0x000fe40007800000 */
[----:B------:R-:W-:Y:S02]  /*0f60*/  FSEL R40, R40, -INF , !P1 ;  /* 0xff80000028287808 */ /* 0x000fe40004800000 */
[----:B------:R-:W-:Y:S01]  /*0f70*/  FMNMX R33, R35, R36, !PT ;  /* 0x0000002423217209 */ /* 0x000fe20007800000 */
[----:B------:R-:W0:Y:S01]  /*0f80*/  SHFL.BFLY PT, R42, R39, 0x2, 0x1f ;  /* 0x0c401f00272a7f89 */ /* 0x000e2200000e0000 */
[----:B------:R-:W-:Y:S02]  /*0f90*/  FSEL R32, R32, -INF , !P0 ;  /* 0xff80000020207808 */ /* 0x000fe40004000000 */
[----:B------:R-:W-:-:S02]  /*0fa0*/  FMNMX R33, R40, R33, !PT ;  /* 0x0000002128217209 */ /* 0x000fc40007800000 */
[----:B------:R-:W-:Y:S02]  /*0fb0*/  PLOP3.LUT P0, PT, PT, PT, UP0, 0x80, 0x0 ;  /* 0x000000000000781c */ /* 0x000fe40003f0f008 */
[----:B------:R-:W-:-:S05]  /*0fc0*/  FMNMX R41, R32, R33, !PT ;  /* 0x0000002120297209 */ /* 0x000fca0007800000 */
[----:B------:R-:W1:Y:S01]  /*0fd0*/  SHFL.BFLY PT, R44, R41, 0x2, 0x1f ;  /* 0x0c401f00292c7f89 */ /* 0x000e6200000e0000 */
[----:B0-----:R-:W-:-:S05]  /*0fe0*/  FMNMX R43, R39, R42, !PT ;  /* 0x0000002a272b7209 */ /* 0x001fca0007800000 */
[----:B------:R-:W0:Y:S01]  /*0ff0*/  SHFL.BFLY PT, R33, R43, 0x1, 0x1f ;  /* 0x0c201f002b217f89 */ /* 0x000e2200000e0000 */
[----:B-1----:R-:W-:-:S05]  /*1000*/  FMNMX R42, R41, R44, !PT ;  /* 0x0000002c292a7209 */ /* 0x002fca0007800000 */
[----:B------:R-:W1:Y:S01]  /*1010*/  SHFL.BFLY PT, R39, R42, 0x1, 0x1f ;  /* 0x0c201f002a277f89 */ /* 0x000e6200000e0000 */
[----:B0-----:R-:W-:-:S04]  /*1020*/  FMNMX R33, R43, R33, !PT ;  /* 0x000000212b217209 */ /* 0x001fc80007800000 */
[----:B------:R-:W-:-:S05]  /*1030*/  FMNMX R37, R33, R16, !PT ;  /* 0x0000001021257209 */ /* 0x000fca0007800000 */
[--C-:B------:R-:W-:Y:S01]  /*1040*/  FADD R20, R20, -R37.reuse ;  /* 0x8000002514147221 */ /* 0x100fe20000000000 */
[--C-:B------:R-:W-:Y:S01]  /*1050*/  FADD R34, R34, -R37.reuse ;  /* 0x8000002522227221 */ /* 0x100fe20000000000 */
[--C-:B------:R-:W-:Y:S01]  /*1060*/  FADD R38, R38, -R37.reuse ;  /* 0x8000002526267221 */ /* 0x100fe20000000000 */
[----:B-1----:R-:W-:Y:S01]  /*1070*/  FMNMX R39, R42, R39, !PT ;  /* 0x000000272a277209 */ /* 0x002fe20007800000 */
[----:B------:R-:W-:Y:S01]  /*1080*/  FMUL R33, R20, 1.4426950216293334961 ;  /* 0x3fb8aa3b14217820 */ /* 0x000fe20000400000 */
[----:B------:R-:W-:Y:S01]  /*1090*/  FMUL R20, R34, 1.4426950216293334961 ;  /* 0x3fb8aa3b22147820 */ /* 0x000fe20000400000 */
[----:B------:R-:W-:Y:S01]  /*10a0*/  FADD R34, R22, -R37 ;  /* 0x8000002516227221 */ /* 0x000fe20000000000 */
[----:B------:R-:W-:Y:S01]  /*10b0*/  FMNMX R39, R39, R18, !PT ;  /* 0x0000001227277209 */ /* 0x000fe20007800000 */
[----:B------:R-:W-:Y:S01]  /*10c0*/  FMUL R38, R38, 1.4426950216293334961 ;  /* 0x3fb8aa3b26267820 */ /* 0x000fe20000400000 */
[----:B------:R-:W-:Y:S01]  /*10d0*/  FADD R16, -R37, R16 ;  /* 0x0000001025107221 */ /* 0x000fe20000000100 */
[----:B------:R-:W-:Y:S01]  /*10e0*/  FMUL R42, R34, 1.4426950216293334961 ;  /* 0x3fb8aa3b222a7820 */ /* 0x000fe20000400000 */
[----:B------:R-:W-:Y:S01]  /*10f0*/  MUFU.EX2 R33, R33 ;  /* 0x0000002100217308 */ /* 0x000fe20000000800 */
[--C-:B------:R-:W-:Y:S01]  /*1100*/  FADD R34, R35, -R39.reuse ;  /* 0x8000002723227221 */ /* 0x100fe20000000000 */
[--C-:B------:R-:W-:Y:S01]  /*1110*/  FADD R36, R36, -R39.reuse ;  /* 0x8000002724247221 */ /* 0x100fe20000000000 */
[--C-:B------:R-:W-:Y:S01]  /*1120*/  FADD R40, R40, -R39.reuse ;  /* 0x8000002728287221 */ /* 0x100fe20000000000 */
[----:B------:R-:W-:Y:S01]  /*1130*/  FADD R32, R32, -R39 ;  /* 0x8000002720207221 */ /* 0x000fe20000000000 */
[----:B------:R-:W-:Y:S01]  /*1140*/  FMUL R34, R34, 1.4426950216293334961 ;  /* 0x3fb8aa3b22227820 */ /* 0x000fe20000400000 */
[----:B------:R-:W-:Y:S01]  /*1150*/  FMUL R41, R36, 1.4426950216293334961 ;  /* 0x3fb8aa3b24297820 */ /* 0x000fe20000400000 */
[----:B------:R-:W-:Y:S01]  /*1160*/  FMUL R36, R40, 1.4426950216293334961 ;  /* 0x3fb8aa3b28247820 */ /* 0x000fe20000400000 */
[----:B------:R-:W0:Y:S01]  /*1170*/  MUFU.EX2 R20, R20 ;  /* 0x0000001400147308 */ /* 0x000e220000000800 */
[----:B------:R-:W-:Y:S01]  /*1180*/  FADD R18, -R39, R18 ;  /* 0x0000001227127221 */ /* 0x000fe20000000100 */
[----:B------:R-:W-:-:S06]  /*1190*/  FMUL R16, R16, 1.4426950216293334961 ;  /* 0x3fb8aa3b10107820 */ /* 0x000fcc0000400000 */
[----:B------:R-:W1:Y:S08]  /*11a0*/  MUFU.EX2 R22, R38 ;  /* 0x0000002600167308 */ /* 0x000e700000000800 */
[----:B------:R-:W4:Y:S01]  /*11b0*/  MUFU.EX2 R35, R42 ;  /* 0x0000002a00237308 */ /* 0x000f220000000800 */
[----:B0-----:R-:W-:Y:S01]  /*11c0*/  FADD R43, R33, R20 ;  /* 0x00000014212b7221 */ /* 0x001fe20000000000 */
[----:B------:R-:W-:Y:S01]  /*11d0*/  F2FP.BF16.F32.PACK_AB R33, R20, R33 ;  /* 0x000000211421723e */ /* 0x000fe200000010ff */
[----:B--2---:R-:W-:Y:S05]  /*11e0*/  STS.U16 [R14+UR29+0x1000], R21 ;  /* 0x001000150e007988 */ /* 0x004fea000800041d */
[----:B------:R-:W-:Y:S01]  /*11f0*/  MUFU.EX2 R34, R34 ;  /* 0x0000002200227308 */ /* 0x000fe20000000800 */
[----:B---3--:R-:W-:Y:S01]  /*1200*/  STS.U16 [R14+UR29+0x1200], R23 ;  /* 0x001200170e007988 */ /* 0x008fe2000800041d */
[----:B-1----:R-:W-:Y:S01]  /*1210*/  FADD R38, R22, R43 ;  /* 0x0000002b16267221 */ /* 0x002fe20000000000 */
[----:B------:R-:W-:Y:S01]  /*1220*/  FMUL R43, R32, 1.4426950216293334961 ;  /* 0x3fb8aa3b202b7820 */ /* 0x000fe20000400000 */
[----:B------:R0:W-:Y:S06]  /*1230*/  MEMBAR.ALL.CTA ;  /* 0x0000000000007992 */ /* 0x0001ec0000008000 */
[----:B0-----:R-:W0:Y:S01]  /*1240*/  FENCE.VIEW.ASYNC.S ;  /* 0x00000000000073c6 */ /* 0x001e220000000000 */
[----:B------:R-:W1:Y:S01]  /*1250*/  MUFU.EX2 R41, R41 ;  /* 0x0000002900297308 */ /* 0x000e620000000800 */
[C---:B----4-:R-:W-:Y:S01]  /*1260*/  FADD R32, R35.reuse, R38 ;  /* 0x0000002623207221 */ /* 0x050fe20000000000 */
[----:B------:R-:W-:-:S04]  /*1270*/  F2FP.BF16.F32.PACK_AB R35, R35, R22 ;  /* 0x000000162323723e */ /* 0x000fc800000010ff */
[----:B0-----:R-:W0:Y:S02]  /*1280*/  SHFL.BFLY PT, R45, R32, 0x2, 0x1f ;  /* 0x0c401f00202d7f89 */ /* 0x001e2400000e0000 */
[----:B------:R-:W2:Y:S08]  /*1290*/  MUFU.EX2 R36, R36 ;  /* 0x0000002400247308 */ /* 0x000eb00000000800 */
[----:B------:R-:W3:Y:S01]  /*12a0*/  MUFU.EX2 R43, R43 ;  /* 0x0000002b002b7308 */ /* 0x000ee20000000800 */
[----:B-1----:R-:W-:-:S07]  /*12b0*/  FADD R38, R34, R41 ;  /* 0x0000002922267221 */ /* 0x002fce0000000000 */
[----:B------:R-:W1:Y:S01]  /*12c0*/  MUFU.EX2 R16, R16 ;  /* 0x0000001000107308 */ /* 0x000e620000000800 */
[----:B--2---:R-:W-:Y:S01]  /*12d0*/  FADD R40, R36, R38 ;  /* 0x0000002624287221 */ /* 0x004fe20000000000 */
[----:B------:R-:W-:Y:S01]  /*12e0*/  FMUL R38, R18, 1.4426950216293334961 ;  /* 0x3fb8aa3b12267820 */ /* 0x000fe20000400000 */
[----:B0-----:R-:W-:Y:S01]  /*12f0*/  FADD R45, R32, R45 ;  /* 0x0000002d202d7221 */ /* 0x001fe20000000000 */
[----:B------:R-:W-:-:S04]  /*1300*/  F2FP.BF16.F32.PACK_AB R32, R41, R34 ;  /* 0x000000222920723e */ /* 0x000fc800000010ff */
[----:B------:R-:W0:Y:S01]  /*1310*/  MUFU.EX2 R38, R38 ;  /* 0x0000002600267308 */ /* 0x000e220000000800 */
[C---:B---3--:R-:W-:Y:S01]  /*1320*/  FADD R18, R43.reuse, R40 ;  /* 0x000000282b127221 */ /* 0x048fe20000000000 */
[----:B------:R-:W-:Y:S01]  /*1330*/  F2FP.BF16.F32.PACK_AB R34, R43, R36 ;  /* 0x000000242b22723e */ /* 0x000fe200000010ff */
[----:B------:R-:W2:Y:S04]  /*1340*/  SHFL.BFLY PT, R20, R45, 0x1, 0x1f ;  /* 0x0c201f002d147f89 */ /* 0x000ea800000e0000 */
[----:B------:R-:W3:Y:S01]  /*1350*/  SHFL.BFLY PT, R21, R18, 0x2, 0x1f ;  /* 0x0c401f0012157f89 */ /* 0x000ee200000e0000 */
[-C--:B-1----:R-:W-:Y:S01]  /*1360*/  FMUL R26, R26, R16.reuse ;  /* 0x000000101a1a7220 */ /* 0x082fe20000400000 */
[-C--:B------:R-:W-:Y:S01]  /*1370*/  FMUL R27, R27, R16.reuse ;  /* 0x000000101b1b7220 */ /* 0x080fe20000400000 */
[-C--:B------:R-:W-:Y:S01]  /*1380*/  FMUL R30, R30, R16.reuse ;  /* 0x000000101e1e7220 */ /* 0x080fe20000400000 */
[----:B------:R-:W-:Y:S01]  /*1390*/  FMUL R31, R31, R16 ;  /* 0x000000101f1f7220 */ /* 0x000fe20000400000 */
[-C--:B0-----:R-:W-:Y:S01]  /*13a0*/  FMUL R24, R24, R38.reuse ;  /* 0x0000002618187220 */ /* 0x081fe20000400000 */
[-C--:B------:R-:W-:Y:S01]  /*13b0*/  FMUL R25, R25, R38.reuse ;  /* 0x0000002619197220 */ /* 0x080fe20000400000 */
[-C--:B------:R-:W-:Y:S01]  /*13c0*/  FMUL R28, R28, R38.reuse ;  /* 0x000000261c1c7220 */ /* 0x080fe20000400000 */
[----:B------:R-:W-:Y:S01]  /*13d0*/  FMUL R29, R29, R38 ;  /* 0x000000261d1d7220 */ /* 0x000fe20000400000 */
[----:B------:R-:W-:Y:S01]  /*13e0*/  BAR.SYNC.DEFER_BLOCKING 0x0 ;  /* 0x0000000000007b1d */ /* 0x000fe20000010000 */
[----:B--2---:R-:W-:Y:S01]  /*13f0*/  FADD R41, R45, R20 ;  /* 0x000000142d297221 */ /* 0x004fe20000000000 */
[----:B---3--:R-:W-:-:S03]  /*1400*/  FADD R21, R18, R21 ;  /* 0x0000001512157221 */ /* 0x008fc60000000000 */
[----:B------:R-:W-:Y:S01]  /*1410*/  FFMA R17, R16, R17, R41 ;  /* 0x0000001110117223 */ /* 0x000fe20000000029 */
[----:B------:R-:W-:Y:S01]  /*1420*/  IMAD.MOV.U32 R16, RZ, RZ, R37 ;  /* 0x000000ffff107224 */ /* 0x000fe200078e0025 */
[----:B------:R-:W0:Y:S01]  /*1430*/  SHFL.BFLY PT, R18, R21, 0x1, 0x1f ;  /* 0x0c201f0015127f89 */ /* 0x000e2200000e0000 */
[----:B------:R-:W-:-:S06]  /*1440*/  WARPGROUP.ARRIVE ;  /* 0x00000000000079c5 */ /* 0x000fcc0000000000 */
[----:B------:R-:W-:Y:S01]  /*1450*/  HGMMA.64x16x16.F32.BF16 R24, R32, gdesc[UR32], R24, gsb0 ;  /* 0x0020002020187df0 */ /* 0x000fe20008001818 */
[----:B0-----:R-:W-:Y:S01]  /*1460*/  FADD R23, R21, R18 ;  /* 0x0000001215177221 */ /* 0x001fe20000000000 */
[----:B------:R-:W-:-:S03]  /*1470*/  IMAD.MOV.U32 R18, RZ, RZ, R39 ;  /* 0x000000ffff127224 */ /* 0x000fc600078e0027 */
[----:B------:R-:W-:Y:S01]  /*1480*/  FFMA R19, R38, R19, R23 ;  /* 0x0000001326137223 */ /* 0x000fe20000000017 */
[----:B------:R-:W-:Y:S02]  /*1490*/  WARPGROUP.DEPBAR.LE gsb0, 0x0 ;  /* 0x00008000000079c5 */ /* 0x000fe40000010000 */
[----:B------:R-:W-:Y:S05]  /*14a0*/  @!P0 BRA `(.L_x_1) ;  /* 0xfffffff400708947 */ /* 0x000fea000383ffff */
.L_x_0:
[----:B------:R-:W-:Y:S01]  /*14b0*/  SHF.R.S32.HI R4, RZ, 0x3, R0 ;  /* 0x00000003ff047819 */ /* 0x000fe20000011400 */
[C---:B------:R-:W-:Y:S01]  /*14c0*/  IMAD.SHL.U32 R2, R0.reuse, 0x40, RZ ;  /* 0x0000004000027824 */ /* 0x040fe200078e00ff */
[C---:B------:R-:W-:Y:S01]  /*14d0*/  LOP3.LUT R3, R0.reuse, 0x80, RZ, 0xc0, !PT ;  /* 0x0000008000037812 */ /* 0x040fe200078ec0ff */
[----:B------:R-:W-:Y:S01]  /*14e0*/  IMAD.SHL.U32 R8, R0, 0x4, RZ ;  /* 0x0000000400087824 */ /* 0x000fe200078e00ff */
[----:B------:R-:W-:Y:S01]  /*14f0*/  SGXT R4, R4, 0x1 ;  /* 0x000000010404781a */ /* 0x000fe20000000200 */
[----:B------:R-:W-:Y:S01]  /*1500*/  IMAD.MOV.U32 R21, RZ, RZ, R19 ;  /* 0x000000ffff157224 */ /* 0x000fe200078e0013 */
[----:B------:R-:W-:Y:S01]  /*1510*/  SHF.R.U32.HI R5, RZ, 0x1, R3 ;  /* 0x00000001ff057819 */ /* 0x000fe20000011603 */
[----:B------:R-:W-:Y:S01]  /*1520*/  FMUL R20, R25, 0.25 ;  /* 0x3e80000019147820 */ /* 0x000fe20000400000 */
[----:B------:R-:W-:Y:S01]  /*1530*/  LOP3.LUT R11, R0, 0x60, RZ, 0xc0, !PT ;  /* 0x00000060000b7812 */ /* 0x000fe200078ec0ff */
[----:B------:R-:W-:Y:S01]  /*1540*/  FMUL R19, R24, 0.25 ;  /* 0x3e80000018137820 */ /* 0x000fe20000400000 */
[----:B------:R-:W-:Y:S01]  /*1550*/  LOP3.LUT R4, R5, 0x440, R4, 0x78, !PT ;  /* 0x0000044005047812 */ /* 0x000fe200078e7804 */
[----:B------:R-:W-:Y:S01]  /*1560*/  BAR.SYNC.DEFER_BLOCKING 0x0 ;  /* 0x0000000000007b1d */ /* 0x000fe20000010000 */
[----:B------:R-:W-:Y:S01]  /*1570*/  LOP3.LUT R2, R2, 0x40, RZ, 0xc0, !PT ;  /* 0x0000004002027812 */ /* 0x000fe200078ec0ff */
[----:B------:R-:W-:Y:S01]  /*1580*/  IMAD.MOV.U32 R22, RZ, RZ, 0x3dc6b27f ;  /* 0x3dc6b27fff167424 */ /* 0x000fe200078e00ff */
[----:B------:R-:W-:Y:S01]  /*1590*/  LOP3.LUT R5, R0, 0xc0, RZ, 0xc0, !PT ;  /* 0x000000c000057812 */ /* 0x000fe200078ec0ff */
[----:B------:R-:W-:Y:S01]  /*15a0*/  IMAD R11, R11, 0x4, R4 ;  /* 0x000000040b0b7824 */ /* 0x000fe200078e0204 */
[----:B------:R-:W-:Y:S01]  /*15b0*/  SHF.R.S32.HI R4, RZ, 0x5, R0 ;  /* 0x00000005ff047819 */ /* 0x000fe20000011400 */
[----:B------:R-:W-:Y:S01]  /*15c0*/  IMAD R9, R3, 0x4, R2 ;  /* 0x0000000403097824 */ /* 0x000fe200078e0202 */
[----:B------:R-:W-:Y:S01]  /*15d0*/  LOP3.LUT R8, R8, 0xc0, RZ, 0xc0, !PT ;  /* 0x000000c008087812 */ /* 0x000fe200078ec0ff */
[----:B------:R-:W-:Y:S01]  /*15e0*/  IMAD.SHL.U32 R2, R0, 0x2, RZ ;  /* 0x0000000200027824 */ /* 0x000fe200078e00ff */
[----:B------:R-:W-:Y:S01]  /*15f0*/  SGXT R4, R4, 0x1 ;  /* 0x000000010404781a */ /* 0x000fe20000000200 */
[----:B------:R-:W-:Y:S01]  /*1600*/  IMAD.SHL.U32 R3, R0, 0x8, RZ ;  /* 0x0000000800037824 */ /* 0x000fe200078e00ff */
[----:B------:R-:W-:Y:S01]  /*1610*/  ISETP.NE.U32.AND P0, PT, R5, RZ, PT ;  /* 0x000000ff0500720c */ /* 0x000fe20003f05070 */
[----:B------:R-:W-:Y:S01]  /*1620*/  VIADD R12, R8, UR29 ;  /* 0x0000001d080c7c36 */ /* 0x000fe20008000000 */
[----:B------:R-:W-:Y:S01]  /*1630*/  LOP3.LUT R5, R4, 0x804, RZ, 0xc0, !PT ;  /* 0x0000080404057812 */ /* 0x000fe200078ec0ff */
[----:B------:R-:W-:Y:S01]  /*1640*/  FMUL R8, R31, 0.25 ;  /* 0x3e8000001f087820 */ /* 0x000fe20000400000 */
[----:B------:R-:W-:Y:S01]  /*1650*/  FSETP.GT.AND P1, PT, |R17|, 8.50705917302346158658e+37, PT ;  /* 0x7e8000001100780b */ /* 0x000fe20003f24200 */
[----:B------:R-:W-:Y:S01]  /*1660*/  ULDC.64 UR4, c[0x0][0x270] ;  /* 0x00009c0000047ab9 */ /* 0x000fe20000000a00 */
[----:B------:R-:W-:Y:S01]  /*1670*/  LOP3.LUT R4, R5, 0xbc, R2, 0x78, !PT ;  /* 0x000000bc05047812 */ /* 0x000fe200078e7802 */
[----:B------:R-:W-:Y:S01]  /*1680*/  FMUL R5, R30, 0.25 ;  /* 0x3e8000001e057820 */ /* 0x000fe20000400000 */
[----:B-1----:R-:W-:Y:S01]  /*1690*/  LOP3.LUT R7, R0, 0x8, RZ, 0xc0, !PT ;  /* 0x0000000800077812 */ /* 0x002fe200078ec0ff */
[----:B------:R-:W-:Y:S01]  /*16a0*/  UIMAD UR4, UR28, UR4, URZ ;  /* 0x000000041c0472a4 */ /* 0x000fe2000f8e023f */
[----:B------:R-:W-:Y:S01]  /*16b0*/  FSEL R31, R8, R31, P1 ;  /* 0x0000001f081f7208 */ /* 0x000fe20000800000 */
[----:B------:R-:W-:Y:S01]  /*16c0*/  FMUL R8, R29, 0.25 ;  /* 0x3e8000001d087820 */ /* 0x000fe20000400000 */
[----:B------:R-:W-:Y:S01]  /*16d0*/  FSETP.GT.AND P2, PT, |R21|, 8.50705917302346158658e+37, PT ;  /* 0x7e8000001500780b */ /* 0x000fe20003f44200 */
[----:B------:R-:W-:Y:S01]  /*16e0*/  IMAD.IADD R9, R9, 0x1, R4 ;  /* 0x0000000109097824 */ /* 0x000fe200078e0204 */
[----:B------:R-:W-:Y:S01]  /*16f0*/  SHF.R.S32.HI R6, RZ, 0x4, R0 ;  /* 0x00000004ff067819 */ /* 0x000fe20000011400 */
[----:B------:R-:W-:Y:S01]  /*1700*/  USHF.L.U32 UR6, UR4, 0x1, URZ ;  /* 0x0000000104067899 */ /* 0x000fe2000800063f */
[----:B------:R-:W-:Y:S01]  /*1710*/  LEA.HI R4, R7, R12, RZ, 0x1f ;  /* 0x0000000c07047211 */ /* 0x000fe200078ff8ff */
[----:B------:R-:W-:Y:S01]  /*1720*/  FMUL R12, R27, 0.25 ;  /* 0x3e8000001b0c7820 */ /* 0x000fe20000400000 */
[----:B------:R-:W-:Y:S01]  /*1730*/  FSETP.GEU.AND P6, PT, |R21|, 1.175494350822287508e-38, PT ;  /* 0x008000001500780b */ /* 0x000fe20003fce200 */
[----:B------:R-:W-:Y:S01]  /*1740*/  FMUL R7, R28, 0.25 ;  /* 0x3e8000001c077820 */ /* 0x000fe20000400000 */
[----:B------:R-:W-:-:S02]  /*1750*/  SGXT R6, R6, 0x1 ;  /* 0x000000010606781a */ /* 0x000fc40000000200 */
[----:B------:R-:W-:Y:S01]  /*1760*/  FSEL R29, R8, R29, P2 ;  /* 0x0000001d081d7208 */ /* 0x000fe20001000000 */
[C---:B------:R-:W-:Y:S01]  /*1770*/  FMUL R8, R21.reuse, 8388608 ;  /* 0x4b00000015087820 */ /* 0x040fe20000400000 */
[----:B------:R-:W-:Y:S02]  /*1780*/  FSETP.GEU.AND P3, PT, R21, 1.175494350822287508e-38, PT ;  /* 0x008000001500780b */ /* 0x000fe40003f6e000 */
[----:B------:R-:W-:Y:S02]  /*1790*/  LOP3.LUT R3, R3, 0x38, RZ, 0xc0, !PT ;  /* 0x0000003803037812 */ /* 0x000fe400078ec0ff */
[----:B------:R-:W-:Y:S02]  /*17a0*/  LOP3.LUT R6, R6, 0x804, RZ, 0xc0, !PT ;  /* 0x0000080406067812 */ /* 0x000fe400078ec0ff */
[----:B------:R-:W-:Y:S01]  /*17b0*/  FSEL R27, R12, R27, P1 ;  /* 0x0000001b0c1b7208 */ /* 0x000fe20000800000 */
[C---:B------:R-:W-:Y:S01]  /*17c0*/  FMUL R12, R17.reuse, 8388608 ;  /* 0x4b000000110c7820 */ /* 0x040fe20000400000 */
[----:B------:R-:W-:Y:S01]  /*17d0*/  FSETP.GEU.AND P5, PT, |R17|, 1.175494350822287508e-38, PT ;  /* 0x008000001100780b */ /* 0x000fe20003fae200 */
[----:B------:R-:W-:Y:S01]  /*17e0*/  @!P6 FMUL R29, R29, 16777216 ;  /* 0x4b8000001d1de820 */ /* 0x000fe20000400000 */
[----:B------:R-:W-:-:S02]  /*17f0*/  FSETP.GEU.AND P4, PT, R17, 1.175494350822287508e-38, PT ;  /* 0x008000001100780b */ /* 0x000fc40003f8e000 */
[----:B------:R-:W-:Y:S01]  /*1800*/  FSEL R8, R8, R21, !P3 ;  /* 0x0000001508087208 */ /* 0x000fe20005800000 */
[----:B------:R-:W-:Y:S01]  /*1810*/  @P2 FMUL R21, R21, 0.25 ;  /* 0x3e80000015152820 */ /* 0x000fe20000400000 */
[----:B------:R-:W-:Y:S01]  /*1820*/  IADD3 R6, R3, R11, R6 ;  /* 0x0000000b03067210 */ /* 0x000fe20007ffe006 */
[----:B------:R-:W-:Y:S01]  /*1830*/  FMUL R11, R26, 0.25 ;  /* 0x3e8000001a0b7820 */ /* 0x000fe20000400000 */
[----:B------:R-:W-:Y:S01]  /*1840*/  FSEL R15, R7, R28, P2 ;  /* 0x0000001c070f7208 */ /* 0x000fe20001000000 */
[----:B------:R-:W-:Y:S01]  /*1850*/  @!P6 FMUL R21, R21, 16777216 ;  /* 0x4b8000001515e820 */ /* 0x000fe20000400000 */
[----:B------:R-:W-:Y:S01]  /*1860*/  FSEL R7, R12, R17, !P4 ;  /* 0x000000110c077208 */ /* 0x000fe20006000000 */
[----:B------:R-:W-:Y:S01]  /*1870*/  @P1 FMUL R17, R17, 0.25 ;  /* 0x3e80000011111820 */ /* 0x000fe20000400000 */
[----:B------:R-:W-:Y:S01]  /*1880*/  FSEL R30, R5, R30, P1 ;  /* 0x0000001e051e7208 */ /* 0x000fe20000800000 */
[C---:B------:R-:W-:Y:S01]  /*1890*/  VIADD R5, R8.reuse, 0xc0cafb0d ;  /* 0xc0cafb0d08057836 */ /* 0x040fe20000000000 */
[----:B------:R-:W-:Y:S01]  /*18a0*/  FSEL R26, R11, R26, P1 ;  /* 0x0000001a0b1a7208 */ /* 0x000fe20000800000 */
[----:B------:R-:W-:Y:S01]  /*18b0*/  VIADD R11, R7, 0xc0cafb0d ;  /* 0xc0cafb0d070b7836 */ /* 0x000fe20000000000 */
[----:B------:R-:W0:Y:S01]  /*18c0*/  MUFU.RCP R18, R21 ;  /* 0x0000001500127308 */ /* 0x000e220000001000 */
[----:B------:R-:W-:Y:S01]  /*18d0*/  @!P5 FMUL R17, R17, 16777216 ;  /* 0x4b8000001111d820 */ /* 0x000fe20000400000 */
[----:B------:R-:W-:Y:S01]  /*18e0*/  LOP3.LUT R5, R5, 0xff800000, RZ, 0xc0, !PT ;  /* 0xff80000005057812 */ /* 0x000fe200078ec0ff */
[----:B------:R-:W-:Y:S01]  /*18f0*/  @!P6 FMUL R15, R15, 16777216 ;  /* 0x4b8000000f0fe820 */ /* 0x000fe20000400000 */
[----:B------:R-:W-:Y:S01]  /*1900*/  LOP3.LUT R14, R11, 0xff800000, RZ, 0xc0, !PT ;  /* 0xff8000000b0e7812 */ /* 0x000fe200078ec0ff */
[----:B------:R-:W-:Y:S01]  /*1910*/  @!P5 FMUL R31, R31, 16777216 ;  /* 0x4b8000001f1fd820 */ /* 0x000fe20000400000 */
[----:B------:R-:W-:Y:S01]  /*1920*/  I2FP.F32.S32 R11, R5 ;  /* 0x00000005000b7245 */ /* 0x000fe20000201400 */
[----:B------:R-:W-:Y:S01]  /*1930*/  IMAD.IADD R5, R8, 0x1, -R5 ;  /* 0x0000000108057824 */ /* 0x000fe200078e0a05 */
[----:B------:R-:W1:Y:S01]  /*1940*/  MUFU.RCP R17, R17 ;  /* 0x0000001100117308 */ /* 0x000e620000001000 */
[----:B------:R-:W-:Y:S01]  /*1950*/  IADD3 R3, R3, R4, RZ ;  /* 0x0000000403037210 */ /* 0x000fe20007ffe0ff */
[----:B------:R-:W-:Y:S01]  /*1960*/  IMAD.IADD R4, R7, 0x1, -R14 ;  /* 0x0000000107047824 */ /* 0x000fe200078e0a0e */
[----:B------:R-:W-:Y:S01]  /*1970*/  FSEL R13, RZ, -23, P4 ;  /* 0xc1b80000ff0d7808 */ /* 0x000fe20002000000 */
[----:B------:R-:W-:Y:S01]  /*1980*/  FADD R5, R5, -1 ;  /* 0xbf80000005057421 */ /* 0x000fe20000000000 */
[----:B------:R-:W-:Y:S01]  /*1990*/  I2FP.F32.S32 R16, R14 ;  /* 0x0000000e00107245 */ /* 0x000fe20000201400 */
[----:B------:R-:W-:Y:S01]  /*19a0*/  FADD R4, R4, -1 ;  /* 0xbf80000004047421 */ /* 0x000fe20000000000 */
[----:B------:R-:W-:Y:S01]  /*19b0*/  FSEL R25, R20, R25, P2 ;  /* 0x0000001914197208 */ /* 0x000fe20001000000 */
[----:B------:R-:W-:Y:S01]  /*19c0*/  FFMA.FTZ R14, R5, R22, -0.16845393180847167969 ;  /* 0xbe2c7f30050e7423 */ /* 0x000fe20000010016 */
[----:B------:R-:W-:Y:S01]  /*19d0*/  FSEL R19, R19, R24, P2 ;  /* 0x0000001813137208 */ /* 0x000fe20001000000 */
[----:B------:R-:W-:Y:S01]  /*19e0*/  FFMA.FTZ R13, R16, 1.1920928955078125e-07, R13 ;  /* 0x34000000100d7823 */ /* 0x000fe2000001000d */
[----:B0-----:R-:W-:Y:S01]  /*19f0*/  FMUL R16, R18, R15 ;  /* 0x0000000f12107220 */ /* 0x001fe20000400000 */
[----:B------:R-:W-:Y:S01]  /*1a00*/  FFMA.FTZ R15, R4, R22, -0.16845393180847167969 ;  /* 0xbe2c7f30040f7423 */ /* 0x000fe20000010016 */
[----:B------:R-:W-:Y:S01]  /*1a10*/  @!P6 FMUL R25, R25, 16777216 ;  /* 0x4b8000001919e820 */ /* 0x000fe20000400000 */
[----:B------:R-:W-:Y:S01]  /*1a20*/  @!P6 FMUL R19, R19, 16777216 ;  /* 0x4b8000001313e820 */ /* 0x000fe20000400000 */
[----:B------:R-:W-:Y:S01]  /*1a30*/  @!P5 FMUL R30, R30, 16777216 ;  /* 0x4b8000001e1ed820 */ /* 0x000fe20000400000 */
[----:B------:R-:W-:Y:S01]  /*1a40*/  @!P5 FMUL R27, R27, 16777216 ;  /* 0x4b8000001b1bd820 */ /* 0x000fe20000400000 */
[----:B------:R-:W-:Y:S01]  /*1a50*/  FFMA.FTZ R14, R5, R14, 0.1716887056827545166 ;  /* 0x3e2fcf2a050e7423 */ /* 0x000fe2000001000e */
[----:B------:R-:W-:Y:S01]  /*1a60*/  FFMA.FTZ R15, R4, R15, 0.1716887056827545166 ;  /* 0x3e2fcf2a040f7423 */ /* 0x000fe2000001000f */
[----:B------:R-:W-:Y:S01]  /*1a70*/  @!P5 FMUL R26, R26, 16777216 ;  /* 0x4b8000001a1ad820 */ /* 0x000fe20000400000 */
[C---:B------:R-:W-:Y:S01]  /*1a80*/  FMUL R29, R18.reuse, R29 ;  /* 0x0000001d121d7220 */ /* 0x040fe20000400000 */
[C---:B------:R-:W-:Y:S01]  /*1a90*/  FMUL R20, R18.reuse, R25 ;  /* 0x0000001912147220 */ /* 0x040fe20000400000 */
[----:B------:R-:W-:Y:S01]  /*1aa0*/  FMUL R19, R18, R19 ;  /* 0x0000001312137220 */ /* 0x000fe20000400000 */
[C---:B-1----:R-:W-:Y:S01]  /*1ab0*/  FMUL R31, R17.reuse, R31 ;  /* 0x0000001f111f7220 */ /* 0x042fe20000400000 */
[C---:B------:R-:W-:Y:S01]  /*1ac0*/  FMUL R30, R17.reuse, R30 ;  /* 0x0000001e111e7220 */ /* 0x040fe20000400000 */
[----:B------:R-:W-:Y:S01]  /*1ad0*/  FMUL R18, R17, R27 ;  /* 0x0000001b11127220 */ /* 0x000fe20000400000 */
[----:B------:R-:W-:Y:S01]  /*1ae0*/  FFMA.FTZ R14, R5, R14, -0.17900948226451873779 ;  /* 0xbe374e43050e7423 */ /* 0x000fe2000001000e */
[----:B------:R-:W-:Y:S01]  /*1af0*/  FFMA.FTZ R15, R4, R15, -0.17900948226451873779 ;  /* 0xbe374e43040f7423 */ /* 0x000fe2000001000f */
[----:B------:R-:W-:Y:S01]  /*1b00*/  FMUL R17, R17, R26 ;  /* 0x0000001a11117220 */ /* 0x000fe20000400000 */
[----:B------:R-:W-:Y:S01]  /*1b10*/  F2FP.BF16.F32.PACK_AB R22, R16, R19 ;  /* 0x000000131016723e */ /* 0x000fe200000010ff */
[----:B------:R-:W-:Y:S01]  /*1b20*/  FFMA.FTZ R14, R5, R14, 0.20512372255325317383 ;  /* 0x3e520bf4050e7423 */ /* 0x000fe2000001000e */
[----:B------:R-:W-:Y:S01]  /*1b30*/  FFMA.FTZ R15, R4, R15, 0.20512372255325317383 ;  /* 0x3e520bf4040f7423 */ /* 0x000fe2000001000f */
[----:B------:R-:W-:-:S02]  /*1b40*/  F2FP.BF16.F32.PACK_AB R20, R29, R20 ;  /* 0x000000141d14723e */ /* 0x000fc400000010ff */
[----:B------:R-:W-:Y:S01]  /*1b50*/  F2FP.BF16.F32.PACK_AB R30, R30, R17 ;  /* 0x000000111e1e723e */ /* 0x000fe200000010ff */
[----:B------:R-:W-:Y:S01]  /*1b60*/  FFMA.FTZ R14, R5, R14, -0.24046532809734344482 ;  /* 0xbe763c8b050e7423 */ /* 0x000fe2000001000e */
[----:B------:R-:W-:Y:S01]  /*1b70*/  F2FP.BF16.F32.PACK_AB R31, R31, R18 ;  /* 0x000000121f1f723e */ /* 0x000fe200000010ff */
[C---:B------:R-:W-:Y:S01]  /*1b80*/  FFMA.FTZ R15, R4.reuse, R15, -0.24046532809734344482 ;  /* 0xbe763c8b040f7423 */ /* 0x040fe2000001000f */
[----:B------:R-:W-:Y:S01]  /*1b90*/  LOP3.LUT R19, R9, 0x40, RZ, 0x3c, !PT ;  /* 0x0000004009137812 */ /* 0x000fe200078e3cff */
[----:B------:R-:W-:Y:S01]  /*1ba0*/  STS [R9+UR29], R22 ;  /* 0x0000001609007988 */ /* 0x000fe2000800081d */
[C---:B------:R-:W-:Y:S01]  /*1bb0*/  FFMA.FTZ R14, R5.reuse, R14, 0.28857114911079406738 ;  /* 0x3e93bf99050e7423 */ /* 0x040fe2000001000e */
[C---:B------:R-:W-:Y:S01]  /*1bc0*/  FFMA.FTZ R15, R4.reuse, R15, 0.28857114911079406738 ;  /* 0x3e93bf99040f7423 */ /* 0x040fe2000001000f */
[----:B------:R-:W-:Y:S01]  /*1bd0*/  FSEL R12, RZ, -23, P3 ;  /* 0xc1b80000ff0c7808 */ /* 0x000fe20001800000 */
[----:B------:R0:W-:Y:S01]  /*1be0*/  STS [R9+UR29+0x100], R20 ;  /* 0x0001001409007988 */ /* 0x0001e2000800081d */
[----:B------:R-:W-:Y:S01]  /*1bf0*/  FFMA.FTZ R14, R5, R14, -0.36067417263984680176 ;  /* 0xbeb8aa49050e7423 */ /* 0x000fe2000001000e */
[----:B------:R-:W-:Y:S01]  /*1c00*/  FFMA.FTZ R15, R4, R15, -0.36067417263984680176 ;  /* 0xbeb8aa49040f7423 */ /* 0x000fe2000001000f */
[----:B------:R-:W-:Y:S01]  /*1c10*/  LOP3.LUT R23, R6, 0x4, RZ, 0x3c, !PT ;  /* 0x0000000406177812 */ /* 0x000fe200078e3cff */
[----:B------:R-:W-:Y:S01]  /*1c20*/  STS [R19+UR29+0x400], R30 ;  /* 0x0004001e13007988 */ /* 0x000fe2000800081d */
[----:B------:R-:W-:Y:S01]  /*1c30*/  FFMA.FTZ R12, R11, 1.1920928955078125e-07, R12 ;  /* 0x340000000b0c7823 */ /* 0x000fe2000001000c */
[C---:B------:R-:W-:Y:S01]  /*1c40*/  FFMA.FTZ R14, R5.reuse, R14, 0.48089820146560668945 ;  /* 0x3ef6384a050e7423 */ /* 0x040fe2000001000e */
[C---:B------:R-:W-:Y:S01]  /*1c50*/  FFMA.FTZ R15, R4.reuse, R15, 0.48089820146560668945 ;  /* 0x3ef6384a040f7423 */ /* 0x040fe2000001000f */
[----:B------:R-:W-:Y:S01]  /*1c60*/  STS [R19+UR29+0x500], R31 ;  /* 0x0005001f13007988 */ /* 0x000fe2000800081d */
[----:B------:R-:W1:Y:S01]  /*1c70*/  LDC R11, c[0x0][0x278] ;  /* 0x00009e00ff0b7b82 */ /* 0x000e620000000800 */
[----:B------:R-:W-:Y:S01]  /*1c80*/  FFMA.FTZ R14, R5, R14, -0.72134751081466674805 ;  /* 0xbf38aa3b050e7423 */ /* 0x000fe2000001000e */
[----:B------:R-:W-:-:S06]  /*1c90*/  FFMA.FTZ R15, R4, R15, -0.72134751081466674805 ;  /* 0xbf38aa3b040f7423 */ /* 0x000fcc000001000f */
[----:B------:R-:W-:Y:S01]  /*1ca0*/  BAR.SYNC.DEFER_BLOCKING 0x0 ;  /* 0x0000000000007b1d */ /* 0x000fe20000010000 */
[----:B------:R-:W-:Y:S01]  /*1cb0*/  SHF.R.U32.HI R0, RZ, 0x6, R0 ;  /* 0x00000006ff007819 */ /* 0x000fe20000011600 */
[C---:B------:R-:W-:Y:S01]  /*1cc0*/  FMUL R14, R5.reuse, R14 ;  /* 0x0000000e050e7220 */ /* 0x040fe20000400000 */
[----:B------:R-:W-:Y:S01]  /*1cd0*/  FMUL R15, R4, R15 ;  /* 0x0000000f040f7220 */ /* 0x000fe20000400000 */
[----:B------:R-:W-:Y:S01]  /*1ce0*/  ISETP.GE.U32.AND P1, PT, R8, 0x7f800000, PT ;  /* 0x7f8000000800780c */ /* 0x000fe20003f26070 */
[----:B0-----:R-:W-:Y:S02]  /*1cf0*/  IMAD R9, R10, UR5, RZ ;  /* 0x000000050a097c24 */ /* 0x001fe4000f8e02ff */
[C---:B------:R-:W-:Y:S01]  /*1d00*/  FMUL R14, R5.reuse, R14 ;  /* 0x0000000e050e7220 */ /* 0x040fe20000400000 */
[----:B------:R-:W-:Y:S01]  /*1d10*/  FMUL R17, R4, R15 ;  /* 0x0000000f04117220 */ /* 0x000fe20000400000 */
[----:B------:R-:W-:Y:S01]  /*1d20*/  SGXT.U32 R0, R0, 0x2 ;  /* 0x000000020000781a */ /* 0x000fe20000000000 */
[----:B------:R-:W-:Y:S01]  /*1d30*/  UIMAD.WIDE UR4, UR4, 0x2, URZ ;  /* 0x00000002040478a5 */ /* 0x000fe2000f8e023f */
[----:B------:R-:W-:Y:S01]  /*1d40*/  FFMA.FTZ R15, R5, 1.4426950216293334961, R14 ;  /* 0x3fb8aa3b050f7823 */ /* 0x000fe2000001000e */
[----:B------:R-:W-:Y:S01]  /*1d50*/  FFMA.FTZ R24, R4, 1.4426950216293334961, R17 ;  /* 0x3fb8aa3b04187823 */ /* 0x000fe20000010011 */
[----:B------:R-:W-:Y:S01]  /*1d60*/  ISETP.GE.U32.AND P3, PT, R7, 0x7f800000, PT ;  /* 0x7f8000000700780c */ /* 0x000fe20003f66070 */
[----:B------:R-:W0:Y:S01]  /*1d70*/  LDC.64 R4, c[0x0][0x228] ;  /* 0x00008a00ff047b82 */ /* 0x000e220000000a00 */
[----:B------:R-:W-:Y:S01]  /*1d80*/  FADD R22, R12, R15 ;  /* 0x0000000f0c167221 */ /* 0x000fe20000000000 */
[----:B------:R-:W-:Y:S01]  /*1d90*/  FADD R24, R13, R24 ;  /* 0x000000180d187221 */ /* 0x000fe20000000000 */
[----:B------:R-:W-:Y:S01]  /*1da0*/  FSETP.NEU.AND P2, PT, R8, RZ, PT ;  /* 0x000000ff0800720b */ /* 0x000fe20003f4d000 */
[----:B------:R-:W-:Y:S01]  /*1db0*/  @P1 IMAD.MOV.U32 R13, RZ, RZ, 0x7f800000 ;  /* 0x7f800000ff0d1424 */ /* 0x000fe200078e00ff */
[----:B------:R-:W-:Y:S01]  /*1dc0*/  LOP3.LUT R2, R2, 0xf8, RZ, 0xc0, !PT ;  /* 0x000000f802027812 */ /* 0x000fe200078ec0ff */
[----:B------:R-:W-:Y:S01]  /*1dd0*/  ULDC UR4, c[0x0][0x27c] ;  /* 0x00009f0000047ab9 */ /* 0x000fe20000000800 */
[----:B-1----:R-:W-:-:S02]  /*1de0*/  IMAD R0, R0, R11, RZ ;  /* 0x0000000b00007224 */ /* 0x002fc400078e02ff */
[----:B------:R-:W-:Y:S01]  /*1df0*/  @P1 FFMA.FTZ R22, R8, R13, +INF ;  /* 0x7f80000008161423 */ /* 0x000fe2000001000d */
[----:B------:R-:W-:Y:S01]  /*1e00*/  IMAD.SHL.U32 R13, R9, 0x2, RZ ;  /* 0x00000002090d7824 */ /* 0x000fe200078e00ff */
[----:B------:R-:W1:Y:S01]  /*1e10*/  LDS R29, [R6+UR29] ;  /* 0x0000001d061d7984 */ /* 0x000e620008000800 */
[----:B------:R-:W-:Y:S01]  /*1e20*/  IMAD R16, R11, 0x4, R0 ;  /* 0x000000040b107824 */ /* 0x000fe200078e0200 */
[----:B------:R-:W-:Y:S01]  /*1e30*/  FSETP.NEU.AND P1, PT, R7, RZ, PT ;  /* 0x000000ff0700720b */ /* 0x000fe20003f2d000 */
[----:B------:R-:W-:Y:S01]  /*1e40*/  @P3 IMAD.MOV.U32 R8, RZ, RZ, 0x7f800000 ;  /* 0x7f800000ff083424 */ /* 0x000fe200078e00ff */
[----:B------:R-:W2:Y:S01]  /*1e50*/  LDS R27, [R23+UR29] ;  /* 0x0000001d171b7984 */ /* 0x000ea20008000800 */
[----:B------:R-:W-:Y:S01]  /*1e60*/  IMAD R18, R11, 0x4, R16 ;  /* 0x000000040b127824 */ /* 0x000fe200078e0210 */
[----:B------:R-:W-:Y:S01]  /*1e70*/  FSEL R22, R22, -INF , P2 ;  /* 0xff80000016167808 */ /* 0x000fe20001000000 */
[----:B------:R-:W-:Y:S01]  /*1e80*/  @P3 FFMA.FTZ R24, R7, R8, +INF ;  /* 0x7f80000007183423 */ /* 0x000fe20000010008 */
[----:B------:R3:W4:Y:S01]  /*1e90*/  LDS R25, [R6+UR29+0x200] ;  /* 0x0002001d06197984 */ /* 0x0007220008000800 */
[C---:B------:R-:W-:Y:S01]  /*1ea0*/  IMAD R20, R11.reuse, 0x4, R18 ;  /* 0x000000040b147824 */ /* 0x040fe200078e0212 */
[----:B------:R-:W-:Y:S01]  /*1eb0*/  UIMAD UR4, UR28, UR4, URZ ;  /* 0x000000041c0472a4 */ /* 0x000fe2000f8e023f */
[----:B------:R-:W-:Y:S01]  /*1ec0*/  FFMA R36, R22, 0.69314718246459960938, R39 ;  /* 0x3f31721816247823 */ /* 0x000fe20000000027 */
[----:B------:R-:W5:Y:S01]  /*1ed0*/  LDS R23, [R23+UR29+0x200] ;  /* 0x0002001d17177984 */ /* 0x000f620008000800 */
[----:B------:R-:W-:Y:S01]  /*1ee0*/  IMAD R26, R11, 0x4, R20 ;  /* 0x000000040b1a7824 */ /* 0x000fe200078e0214 */
[----:B0-----:R-:W-:Y:S01]  /*1ef0*/  IADD3 R21, P4, P5, R13, UR6, R4 ;  /* 0x000000060d157c10 */ /* 0x001fe2000fd9e004 */
[----:B------:R-:W-:Y:S01]  /*1f00*/  IMAD.HI R4, R9, 0x2, RZ ;  /* 0x0000000209047827 */ /* 0x000fe200078e02ff */
[----:B------:R-:W-:Y:S01]  /*1f10*/  FSEL R24, R24, -INF , P1 ;  /* 0xff80000018187808 */ /* 0x000fe20000800000 */
[----:B------:R-:W-:Y:S01]  /*1f20*/  USHF.L.U32 UR6, UR4, 0x2, URZ ;  /* 0x0000000204067899 */ /* 0x000fe2000800063f */
[-C--:B---3--:R-:W-:Y:S01]  /*1f30*/  LEA R6, P6, R16, R21.reuse, 0x1 ;  /* 0x0000001510067211 */ /* 0x088fe200078c08ff */
[C---:B------:R-:W-:Y:S01]  /*1f40*/  IMAD R28, R11.reuse, 0x4, R26 ;  /* 0x000000040b1c7824 */ /* 0x040fe200078e021a */
[----:B------:R-:W-:Y:S01]  /*1f50*/  IADD3.X R31, R4, UR5, R5, P4, P5 ;  /* 0x00000005041f7c10 */ /* 0x000fe2000a7ea405 */
[----:B------:R-:W-:Y:S01]  /*1f60*/  FFMA R37, R24, 0.69314718246459960938, R37 ;  /* 0x3f31721818257823 */ /* 0x000fe20000000025 */
[-C--:B------:R-:W-:Y:S01]  /*1f70*/  LEA R4, P5, R0, R21.reuse, 0x1 ;  /* 0x0000001500047211 */ /* 0x080fe200078a08ff */
[C---:B------:R-:W-:Y:S01]  /*1f80*/  IMAD R30, R11.reuse, 0x4, R28 ;  /* 0x000000040b1e7824 */ /* 0x040fe200078e021c */
[----:B------:R-:W-:Y:S01]  /*1f90*/  LEA R8, P3, R18, R21, 0x1 ;  /* 0x0000001512087211 */ /* 0x000fe200078608ff */
[----:B------:R-:W-:Y:S01]  /*1fa0*/  UIMAD.WIDE UR4, UR4, 0x4, URZ ;  /* 0x00000004040478a5 */ /* 0x000fe2000f8e023f */
[----:B------:R-:W-:Y:S01]  /*1fb0*/  LEA.HI.X.SX32 R5, R0, R31, 0x1, P5 ;  /* 0x0000001f00057211 */ /* 0x000fe200028f0eff */
[----:B------:R-:W-:Y:S01]  /*1fc0*/  IMAD R11, R11, 0x4, R30 ;  /* 0x000000040b0b7824 */ /* 0x000fe200078e021e */
[----:B------:R-:W-:-:S02]  /*1fd0*/  LEA R12, P4, R20, R21, 0x1 ;  /* 0x00000015140c7211 */ /* 0x000fc400078808ff */
[----:B------:R-:W-:Y:S02]  /*1fe0*/  LEA.HI.X.SX32 R7, R16, R31, 0x1, P6 ;  /* 0x0000001f10077211 */ /* 0x000fe400030f0eff */
[----:B------:R-:W-:Y:S02]  /*1ff0*/  LEA R14, P5, R26, R21, 0x1 ;  /* 0x000000151a0e7211 */ /* 0x000fe400078a08ff */
[----:B------:R-:W-:Y:S02]  /*2000*/  LEA.HI.X.SX32 R9, R18, R31, 0x1, P3 ;  /* 0x0000001f12097211 */ /* 0x000fe400018f0eff */
[-C--:B------:R-:W-:Y:S02]  /*2010*/  LEA R16, P6, R28, R21.reuse, 0x1 ;  /* 0x000000151c107211 */ /* 0x080fe400078c08ff */
[----:B------:R-:W-:Y:S02]  /*2020*/  LEA R18, P3, R30, R21, 0x1 ;  /* 0x000000151e127211 */ /* 0x000fe400078608ff */
[----:B-1----:R-:W-:Y:S01]  /*2030*/  PRMT R0, R29, 0x7632, R0 ;  /* 0x000076321d007816 */ /* 0x002fe20000000000 */
[----:B------:R0:W-:Y:S01]  /*2040*/  STG.E.U16 desc[UR30][R4.64], R29 ;  /* 0x0000001d04007986 */ /* 0x0001e2000c10151e */
[----:B------:R-:W-:-:S02]  /*2050*/  LEA.HI.X.SX32 R13, R20, R31, 0x1, P4 ;  /* 0x0000001f140d7211 */ /* 0x000fc400020f0eff */
[C---:B------:R-:W-:Y:S01]  /*2060*/  LEA R20, P4, R11.reuse, R21, 0x1 ;  /* 0x000000150b147211 */ /* 0x040fe200078808ff */
[----:B--2---:R-:W-:Y:S01]  /*2070*/  STG.E.U16 desc[UR30][R6.64], R27 ;  /* 0x0000001b06007986 */ /* 0x004fe2000c10151e */
[-C--:B------:R-:W-:Y:S02]  /*2080*/  LEA.HI.X.SX32 R15, R26, R31.reuse, 0x1, P5 ;  /* 0x0000001f1a0f7211 */ /* 0x080fe400028f0eff */
[-C--:B------:R-:W-:Y:S01]  /*2090*/  LEA.HI.X.SX32 R17, R28, R31.reuse, 0x1, P6 ;  /* 0x0000001f1c117211 */ /* 0x080fe200030f0eff */
[----:B------:R4:W-:Y:S01]  /*20a0*/  STG.E.U16 desc[UR30][R8.64], R0 ;  /* 0x0000000008007986 */ /* 0x0009e2000c10151e */
[-C--:B------:R-:W-:Y:S02]  /*20b0*/  LEA.HI.X.SX32 R19, R30, R31.reuse, 0x1, P3 ;  /* 0x0000001f1e137211 */ /* 0x080fe400018f0eff */
[----:B------:R-:W-:Y:S02]  /*20c0*/  LEA.HI.X.SX32 R21, R11, R31, 0x1, P4 ;  /* 0x0000001f0b157211 */ /* 0x000fe400020f0eff */
[----:B0-----:R-:W-:Y:S01]  /*20d0*/  PRMT R5, R27, 0x7632, R5 ;  /* 0x000076321b057816 */ /* 0x001fe20000000005 */
[----:B------:R-:W0:Y:S04]  /*20e0*/  LDC.64 R30, c[0x0][0x230] ;  /* 0x00008c00ff1e7b82 */ /* 0x000e280000000a00 */
[----:B------:R1:W-:Y:S01]  /*20f0*/  STG.E.U16 desc[UR30][R12.64], R5 ;  /* 0x000000050c007986 */ /* 0x0003e2000c10151e */
[----:B----4-:R-:W-:-:S02]  /*2100*/  PRMT R9, R25, 0x7632, R9 ;  /* 0x0000763219097816 */ /* 0x010fc40000000009 */
[----:B-----5:R-:W-:Y:S01]  /*2110*/  PRMT R0, R23, 0x7632, R0 ;  /* 0x0000763217007816 */ /* 0x020fe20000000000 */
[----:B------:R2:W-:Y:S04]  /*2120*/  STG.E.U16 desc[UR30][R14.64], R25 ;  /* 0x000000190e007986 */ /* 0x0005e8000c10151e */
[----:B------:R2:W-:Y:S01]  /*2130*/  STG.E.U16 desc[UR30][R16.64], R23 ;  /* 0x0000001710007986 */ /* 0x0005e2000c10151e */
[----:B-1----:R-:W-:-:S03]  /*2140*/  IMAD.SHL.U32 R5, R10, 0x4, RZ ;  /* 0x000000040a057824 */ /* 0x002fc600078e00ff */
[----:B------:R2:W-:Y:S01]  /*2150*/  STG.E.U16 desc[UR30][R18.64], R9 ;  /* 0x0000000912007986 */ /* 0x0005e2000c10151e */
[----:B------:R-:W-:-:S03]  /*2160*/  IMAD.HI R10, R10, 0x4, RZ ;  /* 0x000000040a0a7827 */ /* 0x000fc600078e02ff */
[----:B------:R2:W-:Y:S01]  /*2170*/  STG.E.U16 desc[UR30][R20.64], R0 ;  /* 0x0000000014007986 */ /* 0x0005e2000c10151e */
[----:B------:R-:W-:Y:S01]  /*2180*/  BAR.SYNC.DEFER_BLOCKING 0x0 ;  /* 0x0000000000007b1d */ /* 0x000fe20000010000 */
[----:B0-----:R-:W-:-:S04]  /*2190*/  IADD3 R30, P1, P2, R5, UR6, R30 ;  /* 0x00000006051e7c10 */ /* 0x001fc8000fa3e01e */
[----:B------:R-:W-:Y:S01]  /*21a0*/  IADD3.X R31, R10, UR5, R31, P1, P2 ;  /* 0x000000050a1f7c10 */ /* 0x000fe20008fe441f */
[----:B------:R2:W-:Y:S02]  /*21b0*/  STS.64 [R2+UR29], R36 ;  /* 0x0000002402007988 */ /* 0x0005e40008000a1d */
[----:B------:R-:W-:Y:S06]  /*21c0*/  BAR.SYNC.DEFER_BLOCKING 0x0 ;  /* 0x0000000000007b1d */ /* 0x000fec0000010000 */
[----:B------:R-:W-:Y:S05]  /*21d0*/  @P0 EXIT ;  /* 0x000000000000094d */ /* 0x000fea0003800000 */
[----:B------:R-:W0:Y:S04]  /*21e0*/  LDS R3, [R3] ;  /* 0x0000000003037984 */ /* 0x000e280000000800 */
[----:B0-----:R-:W-:Y:S01]  /*21f0*/  STG.E desc[UR30][R30.64], R3 ;  /* 0x000000031e007986 */ /* 0x001fe2000c10191e */
[----:B------:R-:W-:Y:S05]  /*2200*/  EXIT ;  /* 0x000000000000794d */ /* 0x000fea0003800000 */
.L_x_2:
[----:B------:R-:W-:-:S00]  /*2210*/  BRA `(.L_x_2) ;  /* 0xfffffffc00fc7947 */ /* 0x000fc0000383ffff */
[----:B------:R-:W-:-:S00]  /*2220*/  NOP ;  /* 0x0000000000007918 */ /* 0x000fc00000000000 */
        /* <DEDUP_REMOVED lines=13> */
.L_x_3:


//--------------------- .nv.global.init           --------------------------
	.section	.nv.global.init,"aw",@progbits
.nv.global.init:
	.type		_$_str,@object
	.size		_$_str,(.L_0 - _$_str)
_$_str:
        /*0000*/ 	.byte	0x5f, 0x5f, 0x43, 0x55, 0x44, 0x41, 0x5f, 0x46, 0x54, 0x5a, 0x00
.L_0:


//--------------------- .nv.shared.attn_fwd       --------------------------
	.section	.nv.shared.attn_fwd,"aw",@nobits
	.sectionflags	@""
	.align	16
	.zero		1024


//--------------------- .nv.shared.reserved.0     --------------------------
	.section	.nv.shared.reserved.0,"aw",@nobits
	.weak		__nv_reservedSMEM_offset_0_alias
	.size		__nv_reservedSMEM_offset_0_alias, 0, 0
	.other		__nv_reservedSMEM_offset_0_alias,@"STO_CUDA_RESERVED_SHARED STV_DEFAULT"
__nv_reservedSMEM_offset_0_alias:
	.zero		0


//--------------------- .nv.constant0.attn_fwd    --------------------------
	.section	.nv.constant0.attn_fwd,"a",@progbits
	.sectionflags	@""
	.align	4
.nv.constant0.attn_fwd:
	.zero		664


//--------------------- SYMBOLS --------------------------

	.type		.nv.reservedSmem.offset0,@object
	.size		.nv.reservedSmem.offset0,0x4
